// auto-generated by cutlass_sweep.gemm — config: {"arch": "sm_90", "cluster_m": 1, "cluster_n": 1, "dtype": "e4m3", "dtype_b": "bf16", "layout": "nt", "stages": 0, "tile_k": 64, "tile_m": 64, "tile_n": 64}
#include "cutlass/cutlass.h"
#include "cutlass/gemm/collective/collective_builder.hpp"
#include "cutlass/gemm/device/gemm_universal_adapter.h"
#include "cutlass/gemm/kernel/gemm_universal.hpp"
#include "cutlass/epilogue/collective/collective_builder.hpp"

using ElemA = cutlass::float_e4m3_t;
using ElemB = cutlass::bfloat16_t;
using ElemCD = cutlass::float_e4m3_t;
using Acc  = float;
using TileShape    = cute::Shape<cute::_64, cute::_64, cute::_64>;
using ClusterShape = cute::Shape<cute::_1, cute::_1, cute::_1>;

using CollectiveEpilogue = typename cutlass::epilogue::collective::CollectiveBuilder<
    cutlass::arch::Sm90, cutlass::arch::OpClassTensorOp,
    TileShape, ClusterShape,
    cutlass::epilogue::collective::EpilogueTileAuto,
    Acc, Acc,
    ElemCD, cutlass::layout::RowMajor, 128 / cutlass::sizeof_bits<ElemCD>::value,
    ElemCD, cutlass::layout::RowMajor, 128 / cutlass::sizeof_bits<ElemCD>::value,
    cutlass::epilogue::collective::EpilogueScheduleAuto
  >::CollectiveOp;

using CollectiveMainloop = typename cutlass::gemm::collective::CollectiveBuilder<
    cutlass::arch::Sm90, cutlass::arch::OpClassTensorOp,
    ElemA, cutlass::layout::RowMajor, 128 / cutlass::sizeof_bits<ElemA>::value,
    ElemB, cutlass::layout::ColumnMajor, 128 / cutlass::sizeof_bits<ElemB>::value,
    Acc,
    TileShape, ClusterShape,
    cutlass::gemm::collective::StageCountAutoCarveout<static_cast<int>(sizeof(typename CollectiveEpilogue::SharedStorage))>,
    cutlass::gemm::collective::KernelScheduleAuto
  >::CollectiveOp;

using GemmKernel = cutlass::gemm::kernel::GemmUniversal<
    cute::Shape<int,int,int,int>,
    CollectiveMainloop,
    CollectiveEpilogue
>;
using Gemm = cutlass::gemm::device::GemmUniversalAdapter<GemmKernel>;

// Force the device kernel symbol into the cubin without needing a host main.
auto* _anchor = &cutlass::device_kernel<GemmKernel>;


// ===== COMPILED SASS (sm_90a) =====

	.target	sm_90a

	.elftype	@"ET_EXEC"


//--------------------- .note.nv.tkinfo           --------------------------
	.section	.note.nv.tkinfo,"",@"SHT_NOTE"
	.sectionflags	@"SHF_NOTE_NV_TKINFO"
	.tkinfo
        /*0018*/ 	.word	0x00000002
        /*0030*/ 	.string	""
        /*0030*/ 	.string	"ptxas"
        /*0030*/ 	.string	"Cuda compilation tools, release 13.0, V13.0.88"
        /*0030*/ 	.string	"Build cuda_13.0.r13.0/compiler.36424714_0"
        /*0030*/ 	.string	"-arch sm_90a -m 64 "



//--------------------- .note.nv.cuinfo           --------------------------
	.section	.note.nv.cuinfo,"",@"SHT_NOTE"
	.sectionflags	@"SHF_NOTE_NV_CUINFO"
        /*0018*/ 	.short	0x0002
        /*001a*/ 	.short	0x005a
        /*001c*/ 	.short	0x0082
	.zero		2


//--------------------- .nv.info                  --------------------------
	.section	.nv.info,"",@"SHT_CUDA_INFO"
	.align	4


	//----- nvinfo : EIATTR_REGCOUNT
	.align		4
        /*0000*/ 	.byte	0x04, 0x2f
        /*0002*/ 	.short	(.L_16 - .L_15)
	.align		4
.L_15:
        /*0004*/ 	.word	index@(_ZN7cutlass13device_kernelINS_4gemm6kernel13GemmUniversalIN4cute5tupleIJiiiiEEENS1_10collective13CollectiveMmaINS1_49MainloopSm90TmaGmmaRmemAWarpSpecializedMixedInputILi18ENS5_IJNS4_1CILi1EEESB_SB_EEENS1_32KernelTmaWarpSpecializedPingpongEEENS5_IJNSA_ILi64EEESF_SF_EEENS5_IJNS_12float_e4m3_tEEEENS5_IJlSB_lEEENS_10bfloat16_tESJ_NS4_8TiledMMAINS4_8MMA_AtomIJNS4_4SM904GMMA27MMA_64x64x16_F32BF16BF16_RSILNSO_5MajorE0ELSQ_0ELNSO_7ScaleInE1ELSR_1EEEEEENS4_6LayoutISC_NS5_IJNSA_ILi0EEESV_SV_EEEEENS5_IJNS4_10UnderscoreESY_SY_EEEEENS4_13SM90_TMA_LOADENS4_14ComposedLayoutINS4_7SwizzleILi2ELi4ELi3EEENS4_18smem_ptr_flag_bitsILi8EEENSU_INS5_IJNSA_ILi8EEESF_EEENS5_IJSF_SB_EEEEEEENS4_9Copy_AtomIJNS4_39AutoVectorizingCopyWithAssumedAlignmentILi128EEESH_EEENS4_8identityES11_NS12_INS13_ILi3ELi4ELi3EEENS15_ILi16EEES1A_EEvS1G_EENS_8epilogue10collective6detail29Sm90TmaWarpSpecializedAdapterINS1M_15DefaultEpilogueISH_SJ_SJ_NS1L_6thread17LinearCombinationISH_Li1EffLNS1Q_9ScaleType4KindE0ELNS_15FloatRoundStyleE2ESH_EENS1_15EpilogueDefaultEEEEEvvEEEEvNT_6ParamsE)
        /*0008*/ 	.word	0x000000a8


	//----- nvinfo : EIATTR_FRAME_SIZE
	.align		4
.L_16:
        /*000c*/ 	.byte	0x04, 0x11
        /*000e*/ 	.short	(.L_18 - .L_17)
	.align		4
.L_17:
        /*0010*/ 	.word	index@(_ZN7cutlass13device_kernelINS_4gemm6kernel13GemmUniversalIN4cute5tupleIJiiiiEEENS1_10collective13CollectiveMmaINS1_49MainloopSm90TmaGmmaRmemAWarpSpecializedMixedInputILi18ENS5_IJNS4_1CILi1EEESB_SB_EEENS1_32KernelTmaWarpSpecializedPingpongEEENS5_IJNSA_ILi64EEESF_SF_EEENS5_IJNS_12float_e4m3_tEEEENS5_IJlSB_lEEENS_10bfloat16_tESJ_NS4_8TiledMMAINS4_8MMA_AtomIJNS4_4SM904GMMA27MMA_64x64x16_F32BF16BF16_RSILNSO_5MajorE0ELSQ_0ELNSO_7ScaleInE1ELSR_1EEEEEENS4_6LayoutISC_NS5_IJNSA_ILi0EEESV_SV_EEEEENS5_IJNS4_10UnderscoreESY_SY_EEEEENS4_13SM90_TMA_LOADENS4_14ComposedLayoutINS4_7SwizzleILi2ELi4ELi3EEENS4_18smem_ptr_flag_bitsILi8EEENSU_INS5_IJNSA_ILi8EEESF_EEENS5_IJSF_SB_EEEEEEENS4_9Copy_AtomIJNS4_39AutoVectorizingCopyWithAssumedAlignmentILi128EEESH_EEENS4_8identityES11_NS12_INS13_ILi3ELi4ELi3EEENS15_ILi16EEES1A_EEvS1G_EENS_8epilogue10collective6detail29Sm90TmaWarpSpecializedAdapterINS1M_15DefaultEpilogueISH_SJ_SJ_NS1L_6thread17LinearCombinationISH_Li1EffLNS1Q_9ScaleType4KindE0ELNS_15FloatRoundStyleE2ESH_EENS1_15EpilogueDefaultEEEEEvvEEEEvNT_6ParamsE)
        /*0014*/ 	.word	0x00000000


	//----- nvinfo : EIATTR_MIN_STACK_SIZE
	.align		4
.L_18:
        /*0018*/ 	.byte	0x04, 0x12
        /*001a*/ 	.short	(.L_20 - .L_19)
	.align		4
.L_19:
        /*001c*/ 	.word	index@(_ZN7cutlass13device_kernelINS_4gemm6kernel13GemmUniversalIN4cute5tupleIJiiiiEEENS1_10collective13CollectiveMmaINS1_49MainloopSm90TmaGmmaRmemAWarpSpecializedMixedInputILi18ENS5_IJNS4_1CILi1EEESB_SB_EEENS1_32KernelTmaWarpSpecializedPingpongEEENS5_IJNSA_ILi64EEESF_SF_EEENS5_IJNS_12float_e4m3_tEEEENS5_IJlSB_lEEENS_10bfloat16_tESJ_NS4_8TiledMMAINS4_8MMA_AtomIJNS4_4SM904GMMA27MMA_64x64x16_F32BF16BF16_RSILNSO_5MajorE0ELSQ_0ELNSO_7ScaleInE1ELSR_1EEEEEENS4_6LayoutISC_NS5_IJNSA_ILi0EEESV_SV_EEEEENS5_IJNS4_10UnderscoreESY_SY_EEEEENS4_13SM90_TMA_LOADENS4_14ComposedLayoutINS4_7SwizzleILi2ELi4ELi3EEENS4_18smem_ptr_flag_bitsILi8EEENSU_INS5_IJNSA_ILi8EEESF_EEENS5_IJSF_SB_EEEEEEENS4_9Copy_AtomIJNS4_39AutoVectorizingCopyWithAssumedAlignmentILi128EEESH_EEENS4_8identityES11_NS12_INS13_ILi3ELi4ELi3EEENS15_ILi16EEES1A_EEvS1G_EENS_8epilogue10collective6detail29Sm90TmaWarpSpecializedAdapterINS1M_15DefaultEpilogueISH_SJ_SJ_NS1L_6thread17LinearCombinationISH_Li1EffLNS1Q_9ScaleType4KindE0ELNS_15FloatRoundStyleE2ESH_EENS1_15EpilogueDefaultEEEEEvvEEEEvNT_6ParamsE)
        /*0020*/ 	.word	0x00000000
.L_20:


//--------------------- .nv.compat                --------------------------
	.section	.nv.compat,"",@"SHT_CUDA_COMPAT_INFO"
	.align	4
        /*0000*/ 	.byte	0x02, 0x09, 0x01, 0x00, 0x02, 0x02, 0x04, 0x00, 0x02, 0x05, 0x05, 0x00, 0x03, 0x07, 0x01, 0x01
        /*0010*/ 	.byte	0x02, 0x03, 0x01, 0x00, 0x02, 0x06, 0x01, 0x00, 0x04, 0x0b, 0x08, 0x00, 0x00, 0x00, 0x00, 0x00
        /*0020*/ 	.byte	0x00, 0x00, 0x00, 0x00


//--------------------- .nv.info._ZN7cutlass13device_kernelINS_4gemm6kernel13GemmUniversalIN4cute5tupleIJiiiiEEENS1_10collective13CollectiveMmaINS1_49MainloopSm90TmaGmmaRmemAWarpSpecializedMixedInputILi18ENS5_IJNS4_1CILi1EEESB_SB_EEENS1_32KernelTmaWarpSpecializedPingpongEEENS5_IJNSA_ILi64EEESF_SF_EEENS5_IJNS_12float_e4m3_tEEEENS5_IJlSB_lEEENS_10bfloat16_tESJ_NS4_8TiledMMAINS4_8MMA_AtomIJNS4_4SM904GMMA27MMA_64x64x16_F32BF16BF16_RSILNSO_5MajorE0ELSQ_0ELNSO_7ScaleInE1ELSR_1EEEEEENS4_6LayoutISC_NS5_IJNSA_ILi0EEESV_SV_EEEEENS5_IJNS4_10UnderscoreESY_SY_EEEEENS4_13SM90_TMA_LOADENS4_14ComposedLayoutINS4_7SwizzleILi2ELi4ELi3EEENS4_18smem_ptr_flag_bitsILi8EEENSU_INS5_IJNSA_ILi8EEESF_EEENS5_IJSF_SB_EEEEEEENS4_9Copy_AtomIJNS4_39AutoVectorizingCopyWithAssumedAlignmentILi128EEESH_EEENS4_8identityES11_NS12_INS13_ILi3ELi4ELi3EEENS15_ILi16EEES1A_EEvS1G_EENS_8epilogue10collective6detail29Sm90TmaWarpSpecializedAdapterINS1M_15DefaultEpilogueISH_SJ_SJ_NS1L_6thread17LinearCombinationISH_Li1EffLNS1Q_9ScaleType4KindE0ELNS_15FloatRoundStyleE2ESH_EENS1_15EpilogueDefaultEEEEEvvEEEEvNT_6ParamsE --------------------------
	.section	.nv.info._ZN7cutlass13device_kernelINS_4gemm6kernel13GemmUniversalIN4cute5tupleIJiiiiEEENS1_10collective13CollectiveMmaINS1_49MainloopSm90TmaGmmaRmemAWarpSpecializedMixedInputILi18ENS5_IJNS4_1CILi1EEESB_SB_EEENS1_32KernelTmaWarpSpecializedPingpongEEENS5_IJNSA_ILi64EEESF_SF_EEENS5_IJNS_12float_e4m3_tEEEENS5_IJlSB_lEEENS_10bfloat16_tESJ_NS4_8TiledMMAINS4_8MMA_AtomIJNS4_4SM904GMMA27MMA_64x64x16_F32BF16BF16_RSILNSO_5MajorE0ELSQ_0ELNSO_7ScaleInE1ELSR_1EEEEEENS4_6LayoutISC_NS5_IJNSA_ILi0EEESV_SV_EEEEENS5_IJNS4_10UnderscoreESY_SY_EEEEENS4_13SM90_TMA_LOADENS4_14ComposedLayoutINS4_7SwizzleILi2ELi4ELi3EEENS4_18smem_ptr_flag_bitsILi8EEENSU_INS5_IJNSA_ILi8EEESF_EEENS5_IJSF_SB_EEEEEEENS4_9Copy_AtomIJNS4_39AutoVectorizingCopyWithAssumedAlignmentILi128EEESH_EEENS4_8identityES11_NS12_INS13_ILi3ELi4ELi3EEENS15_ILi16EEES1A_EEvS1G_EENS_8epilogue10collective6detail29Sm90TmaWarpSpecializedAdapterINS1M_15DefaultEpilogueISH_SJ_SJ_NS1L_6thread17LinearCombinationISH_Li1EffLNS1Q_9ScaleType4KindE0ELNS_15FloatRoundStyleE2ESH_EENS1_15EpilogueDefaultEEEEEvvEEEEvNT_6ParamsE,"",@"SHT_CUDA_INFO"
	.sectionflags	@""
	.align	4


	//----- nvinfo : EIATTR_CUDA_API_VERSION
	.align		4
        /*0000*/ 	.byte	0x04, 0x37
        /*0002*/ 	.short	(.L_22 - .L_21)
.L_21:
        /*0004*/ 	.word	0x00000082


	//----- nvinfo : EIATTR_KPARAM_INFO
	.align		4
.L_22:
        /*0008*/ 	.byte	0x04, 0x17
        /*000a*/ 	.short	(.L_24 - .L_23)
.L_23:
        /*000c*/ 	.word	0x00000000
        /*0010*/ 	.short	0x0000
        /*0012*/ 	.short	0x0070
        /*0014*/ 	.byte	0x00, 0xf0, 0x01, 0x18


	//----- nvinfo : EIATTR_SPARSE_MMA_MASK
	.align		4
.L_24:
        /*0018*/ 	.byte	0x03, 0x50
        /*001a*/ 	.short	0x0000


	//----- nvinfo : EIATTR_MAXREG_COUNT
	.align		4
        /*001c*/ 	.byte	0x03, 0x1b
        /*001e*/ 	.short	0x00a8


	//----- nvinfo : EIATTR_NUM_BARRIERS
	.align		4
        /*0020*/ 	.byte	0x02, 0x4c
        /*0022*/ 	.byte	0x01
	.zero		1


	//----- nvinfo : EIATTR_EXTERNS
	.align		4
        /*0024*/ 	.byte	0x04, 0x0f
        /*0026*/ 	.short	(.L_26 - .L_25)


	//   ....[0]....
	.align		4
.L_25:
        /*0028*/ 	.word	index@(__assertfail)


	//----- nvinfo : EIATTR_MERCURY_ISA_VERSION
	.align		4
.L_26:
        /*002c*/ 	.byte	0x03, 0x5f
        /*002e*/ 	.short	0x0101


	//----- nvinfo : EIATTR_INT_WARP_WIDE_INSTR_OFFSETS
	.align		4
        /*0030*/ 	.byte	0x04, 0x31
        /*0032*/ 	.short	(.L_28 - .L_27)


	//   ....[0]....
.L_27:
        /*0034*/ 	.word	0x00000690


	//   ....[1]....
        /*0038*/ 	.word	0x000006a0


	//   ....[2]....
        /*003c*/ 	.word	0x00000710


	//   ....[3]....
        /*0040*/ 	.word	0x00000720


	//   ....[4]....
        /*0044*/ 	.word	0x00000730


	//   ....[5]....
        /*0048*/ 	.word	0x00000750


	//   ....[6]....
        /*004c*/ 	.word	0x000007b0


	//   ....[7]....
        /*0050*/ 	.word	0x000007d0


	//----- nvinfo : EIATTR_COOP_GROUP_MASK_REGIDS
	.align		4
.L_28:
        /*0054*/ 	.byte	0x04, 0x29
        /*0056*/ 	.short	(.L_30 - .L_29)


	//   ....[0]....
.L_29:
        /*0058*/ 	.word	0xffffffff


	//   ....[1]....
        /*005c*/ 	.word	0xffffffff


	//   ....[2]....
        /*0060*/ 	.word	0xffffffff


	//   ....[3]....
        /*0064*/ 	.word	0xffffffff


	//   ....[4]....
        /*0068*/ 	.word	0xffffffff


	//   ....[5]....
        /*006c*/ 	.word	0xffffffff


	//   ....[6]....
        /*0070*/ 	.word	0x0500000f


	//----- nvinfo : EIATTR_COOP_GROUP_INSTR_OFFSETS
	.align		4
.L_30:
        /*0074*/ 	.byte	0x04, 0x28
        /*0076*/ 	.short	(.L_32 - .L_31)


	//   ....[0]....
.L_31:
        /*0078*/ 	.word	0x00000050


	//   ....[1]....
        /*007c*/ 	.word	0x00000080


	//   ....[2]....
        /*0080*/ 	.word	0x00000180


	//   ....[3]....
        /*0084*/ 	.word	0x00000580


	//   ....[4]....
        /*0088*/ 	.word	0x000005c0


	//   ....[5]....
        /*008c*/ 	.word	0x00000600


	//   ....[6]....
        /*0090*/ 	.word	0x00008090


	//----- nvinfo : EIATTR_REG_RECONFIG
	.align		4
.L_32:
        /*0094*/ 	.byte	0x01, 0x54
	.zero		2


	//----- nvinfo : EIATTR_SYSCALL_OFFSETS
	.align		4
        /*0098*/ 	.byte	0x04, 0x46
        /*009a*/ 	.short	(.L_34 - .L_33)


	//   ....[0]....
.L_33:
        /*009c*/ 	.word	0x00001810


	//   ....[1]....
        /*00a0*/ 	.word	0x00006870


	//   ....[2]....
        /*00a4*/ 	.word	0x000069a0


	//----- nvinfo : EIATTR_MBARRIER_INSTR_OFFSETS
	.align		4
.L_34:
        /*00a8*/ 	.byte	0x04, 0x39
        /*00aa*/ 	.short	(.L_36 - .L_35)


	//   ....[0]....
.L_35:
        /*00ac*/ 	.word	0x00000320
        /*00b0*/ 	.word	0x000000ff
        /*00b4*/ 	.word	0x00000000
        /*00b8*/ 	.short	0x0100
        /*00ba*/ 	.byte	0x05
	.zero		1


	//   ....[1]....
        /*00bc*/ 	.word	0x00000330
        /*00c0*/ 	.word	0x000000ff
        /*00c4*/ 	.word	0x00000090
        /*00c8*/ 	.short	0x0100
        /*00ca*/ 	.byte	0x05
	.zero		1


	//   ....[2]....
        /*00cc*/ 	.word	0x00000340
        /*00d0*/ 	.word	0x000000ff
        /*00d4*/ 	.word	0x00000008
        /*00d8*/ 	.short	0x0100
        /*00da*/ 	.byte	0x05
	.zero		1


	//   ....[3]....
        /*00dc*/ 	.word	0x00000350
        /*00e0*/ 	.word	0x000000ff
        /*00e4*/ 	.word	0x00000098
        /*00e8*/ 	.short	0x0100
        /*00ea*/ 	.byte	0x05
	.zero		1


	//   ....[4]....
        /*00ec*/ 	.word	0x00000360
        /*00f0*/ 	.word	0x000000ff
        /*00f4*/ 	.word	0x00000010
        /*00f8*/ 	.short	0x0100
        /*00fa*/ 	.byte	0x05
	.zero		1


	//   ....[5]....
        /*00fc*/ 	.word	0x00000370
        /*0100*/ 	.word	0x000000ff
        /*0104*/ 	.word	0x000000a0
        /*0108*/ 	.short	0x0100
        /*010a*/ 	.byte	0x05
	.zero		1


	//   ....[6]....
        /*010c*/ 	.word	0x00000380
        /*0110*/ 	.word	0x000000ff
        /*0114*/ 	.word	0x00000018
        /*0118*/ 	.short	0x0100
        /*011a*/ 	.byte	0x05
	.zero		1


	//   ....[7]....
        /*011c*/ 	.word	0x00000390
        /*0120*/ 	.word	0x000000ff
        /*0124*/ 	.word	0x000000a8
        /*0128*/ 	.short	0x0100
        /*012a*/ 	.byte	0x05
	.zero		1


	//   ....[8]....
        /*012c*/ 	.word	0x000003a0
        /*0130*/ 	.word	0x000000ff
        /*0134*/ 	.word	0x00000020
        /*0138*/ 	.short	0x0100
        /*013a*/ 	.byte	0x05
	.zero		1


	//   ....[9]....
        /*013c*/ 	.word	0x000003b0
        /*0140*/ 	.word	0x000000ff
        /*0144*/ 	.word	0x000000b0
        /*0148*/ 	.short	0x0100
        /*014a*/ 	.byte	0x05
	.zero		1


	//   ....[10]....
        /*014c*/ 	.word	0x000003c0
        /*0150*/ 	.word	0x000000ff
        /*0154*/ 	.word	0x00000028
        /*0158*/ 	.short	0x0100
        /*015a*/ 	.byte	0x05
	.zero		1


	//   ....[11]....
        /*015c*/ 	.word	0x000003d0
        /*0160*/ 	.word	0x000000ff
        /*0164*/ 	.word	0x000000b8
        /*0168*/ 	.short	0x0100
        /*016a*/ 	.byte	0x05
	.zero		1


	//   ....[12]....
        /*016c*/ 	.word	0x000003e0
        /*0170*/ 	.word	0x000000ff
        /*0174*/ 	.word	0x00000030
        /*0178*/ 	.short	0x0100
        /*017a*/ 	.byte	0x05
	.zero		1


	//   ....[13]....
        /*017c*/ 	.word	0x000003f0
        /*0180*/ 	.word	0x000000ff
        /*0184*/ 	.word	0x000000c0
        /*0188*/ 	.short	0x0100
        /*018a*/ 	.byte	0x05
	.zero		1


	//   ....[14]....
        /*018c*/ 	.word	0x00000400
        /*0190*/ 	.word	0x000000ff
        /*0194*/ 	.word	0x00000038
        /*0198*/ 	.short	0x0100
        /*019a*/ 	.byte	0x05
	.zero		1


	//   ....[15]....
        /*019c*/ 	.word	0x00000410
        /*01a0*/ 	.word	0x000000ff
        /*01a4*/ 	.word	0x000000c8
        /*01a8*/ 	.short	0x0100
        /*01aa*/ 	.byte	0x05
	.zero		1


	//   ....[16]....
        /*01ac*/ 	.word	0x00000420
        /*01b0*/ 	.word	0x000000ff
        /*01b4*/ 	.word	0x00000040
        /*01b8*/ 	.short	0x0100
        /*01ba*/ 	.byte	0x05
	.zero		1


	//   ....[17]....
        /*01bc*/ 	.word	0x00000430
        /*01c0*/ 	.word	0x000000ff
        /*01c4*/ 	.word	0x000000d0
        /*01c8*/ 	.short	0x0100
        /*01ca*/ 	.byte	0x05
	.zero		1


	//   ....[18]....
        /*01cc*/ 	.word	0x00000440
        /*01d0*/ 	.word	0x000000ff
        /*01d4*/ 	.word	0x00000048
        /*01d8*/ 	.short	0x0100
        /*01da*/ 	.byte	0x05
	.zero		1


	//   ....[19]....
        /*01dc*/ 	.word	0x00000450
        /*01e0*/ 	.word	0x000000ff
        /*01e4*/ 	.word	0x000000d8
        /*01e8*/ 	.short	0x0100
        /*01ea*/ 	.byte	0x05
	.zero		1


	//   ....[20]....
        /*01ec*/ 	.word	0x00000460
        /*01f0*/ 	.word	0x000000ff
        /*01f4*/ 	.word	0x00000050
        /*01f8*/ 	.short	0x0100
        /*01fa*/ 	.byte	0x05
	.zero		1


	//   ....[21]....
        /*01fc*/ 	.word	0x00000470
        /*0200*/ 	.word	0x000000ff
        /*0204*/ 	.word	0x000000e0
        /*0208*/ 	.short	0x0100
        /*020a*/ 	.byte	0x05
	.zero		1


	//   ....[22]....
        /*020c*/ 	.word	0x00000480
        /*0210*/ 	.word	0x000000ff
        /*0214*/ 	.word	0x00000058
        /*0218*/ 	.short	0x0100
        /*021a*/ 	.byte	0x05
	.zero		1


	//   ....[23]....
        /*021c*/ 	.word	0x00000490
        /*0220*/ 	.word	0x000000ff
        /*0224*/ 	.word	0x000000e8
        /*0228*/ 	.short	0x0100
        /*022a*/ 	.byte	0x05
	.zero		1


	//   ....[24]....
        /*022c*/ 	.word	0x000004a0
        /*0230*/ 	.word	0x000000ff
        /*0234*/ 	.word	0x00000060
        /*0238*/ 	.short	0x0100
        /*023a*/ 	.byte	0x05
	.zero		1


	//   ....[25]....
        /*023c*/ 	.word	0x000004b0
        /*0240*/ 	.word	0x000000ff
        /*0244*/ 	.word	0x000000f0
        /*0248*/ 	.short	0x0100
        /*024a*/ 	.byte	0x05
	.zero		1


	//   ....[26]....
        /*024c*/ 	.word	0x000004c0
        /*0250*/ 	.word	0x000000ff
        /*0254*/ 	.word	0x00000068
        /*0258*/ 	.short	0x0100
        /*025a*/ 	.byte	0x05
	.zero		1


	//   ....[27]....
        /*025c*/ 	.word	0x000004d0
        /*0260*/ 	.word	0x000000ff
        /*0264*/ 	.word	0x000000f8
        /*0268*/ 	.short	0x0100
        /*026a*/ 	.byte	0x05
	.zero		1


	//   ....[28]....
        /*026c*/ 	.word	0x000004e0
        /*0270*/ 	.word	0x000000ff
        /*0274*/ 	.word	0x00000070
        /*0278*/ 	.short	0x0100
        /*027a*/ 	.byte	0x05
	.zero		1


	//   ....[29]....
        /*027c*/ 	.word	0x000004f0
        /*0280*/ 	.word	0x000000ff
        /*0284*/ 	.word	0x00000100
        /*0288*/ 	.short	0x0100
        /*028a*/ 	.byte	0x05
	.zero		1


	//   ....[30]....
        /*028c*/ 	.word	0x00000500
        /*0290*/ 	.word	0x000000ff
        /*0294*/ 	.word	0x00000078
        /*0298*/ 	.short	0x0100
        /*029a*/ 	.byte	0x05
	.zero		1


	//   ....[31]....
        /*029c*/ 	.word	0x00000510
        /*02a0*/ 	.word	0x000000ff
        /*02a4*/ 	.word	0x00000108
        /*02a8*/ 	.short	0x0100
        /*02aa*/ 	.byte	0x05
	.zero		1


	//   ....[32]....
        /*02ac*/ 	.word	0x00000520
        /*02b0*/ 	.word	0x000000ff
        /*02b4*/ 	.word	0x00000080
        /*02b8*/ 	.short	0x0100
        /*02ba*/ 	.byte	0x05
	.zero		1


	//   ....[33]....
        /*02bc*/ 	.word	0x00000530
        /*02c0*/ 	.word	0x000000ff
        /*02c4*/ 	.word	0x00000110
        /*02c8*/ 	.short	0x0100
        /*02ca*/ 	.byte	0x05
	.zero		1


	//   ....[34]....
        /*02cc*/ 	.word	0x00000540
        /*02d0*/ 	.word	0x000000ff
        /*02d4*/ 	.word	0x00000088
        /*02d8*/ 	.short	0x0100
        /*02da*/ 	.byte	0x05
	.zero		1


	//   ....[35]....
        /*02dc*/ 	.word	0x00000550
        /*02e0*/ 	.word	0x000000ff
        /*02e4*/ 	.word	0x00000118
        /*02e8*/ 	.short	0x0100
        /*02ea*/ 	.byte	0x05
	.zero		1


	//   ....[36]....
        /*02ec*/ 	.word	0x000007f0
        /*02f0*/ 	.word	0x000000ff
        /*02f4*/ 	.word	0x00000150
        /*02f8*/ 	.short	0x0100
        /*02fa*/ 	.byte	0x05
	.zero		1


	//   ....[37]....
        /*02fc*/ 	.word	0x00000800
        /*0300*/ 	.word	0x000000ff
        /*0304*/ 	.word	0x00000158
        /*0308*/ 	.short	0x0100
        /*030a*/ 	.byte	0x05
	.zero		1


	//   ....[38]....
        /*030c*/ 	.word	0x00000840
        /*0310*/ 	.word	0x000000ff
        /*0314*/ 	.word	0x00000130
        /*0318*/ 	.short	0x0100
        /*031a*/ 	.byte	0x0a
	.zero		1


	//   ....[39]....
        /*031c*/ 	.word	0x00000860
        /*0320*/ 	.word	0x000000ff
        /*0324*/ 	.word	0x00000138
        /*0328*/ 	.short	0x0100
        /*032a*/ 	.byte	0x0a
	.zero		1


	//   ....[40]....
        /*032c*/ 	.word	0x00000870
        /*0330*/ 	.word	0x000000ff
        /*0334*/ 	.word	0x00000140
        /*0338*/ 	.short	0x0100
        /*033a*/ 	.byte	0x0a
	.zero		1


	//   ....[41]....
        /*033c*/ 	.word	0x00000880
        /*0340*/ 	.word	0x000000ff
        /*0344*/ 	.word	0x00000148
        /*0348*/ 	.short	0x0100
        /*034a*/ 	.byte	0x0a
	.zero		1


	//   ....[42]....
        /*034c*/ 	.word	0x000016c0
        /*0350*/ 	.word	0x000000ff
        /*0354*/ 	.word	0xfffffff8
        /*0358*/ 	.short	0x010a
        /*035a*/ 	.byte	0x2f
	.zero		1


	//   ....[43]....
        /*035c*/ 	.word	0x000018d0
        /*0360*/ 	.word	0x00000003
        /*0364*/ 	.word	0x00000000
        /*0368*/ 	.short	0x010a
        /*036a*/ 	.byte	0x3f
	.zero		1


	//   ....[44]....
        /*036c*/ 	.word	0x00001910
        /*0370*/ 	.word	0x00000003
        /*0374*/ 	.word	0x00000000
        /*0378*/ 	.short	0x010a
        /*037a*/ 	.byte	0x3f
	.zero		1


	//   ....[45]....
        /*037c*/ 	.word	0x00001a80
        /*0380*/ 	.word	0x00000004
        /*0384*/ 	.word	0x00000000
        /*0388*/ 	.short	0x010a
        /*038a*/ 	.byte	0x3f
	.zero		1


	//   ....[46]....
        /*038c*/ 	.word	0x00002260
        /*0390*/ 	.word	0x00000004
        /*0394*/ 	.word	0x00000000
        /*0398*/ 	.short	0x010a
        /*039a*/ 	.byte	0x3f
	.zero		1


	//   ....[47]....
        /*039c*/ 	.word	0x00002740
        /*03a0*/ 	.word	0x00000014
        /*03a4*/ 	.word	0x00000000
        /*03a8*/ 	.short	0x010a
        /*03aa*/ 	.byte	0x3f
	.zero		1


	//   ....[48]....
        /*03ac*/ 	.word	0x00002bd0
        /*03b0*/ 	.word	0x00000006
        /*03b4*/ 	.word	0x00000000
        /*03b8*/ 	.short	0x0101
        /*03ba*/ 	.byte	0x3f
	.zero		1


	//   ....[49]....
        /*03bc*/ 	.word	0x00002c70
        /*03c0*/ 	.word	0x00000014
        /*03c4*/ 	.word	0x00000000
        /*03c8*/ 	.short	0x010a
        /*03ca*/ 	.byte	0x3f
	.zero		1


	//   ....[50]....
        /*03cc*/ 	.word	0x00003510
        /*03d0*/ 	.word	0x0000000c
        /*03d4*/ 	.word	0x00000000
        /*03d8*/ 	.short	0x0101
        /*03da*/ 	.byte	0x3f
	.zero		1


	//   ....[51]....
        /*03dc*/ 	.word	0x00003550
        /*03e0*/ 	.word	0x00000000
        /*03e4*/ 	.word	0x00000000
        /*03e8*/ 	.short	0x0101
        /*03ea*/ 	.byte	0x2e
	.zero		1


	//   ....[52]....
        /*03ec*/ 	.word	0x00003610
        /*03f0*/ 	.word	0x000000ff
        /*03f4*/ 	.word	0x00000000
        /*03f8*/ 	.short	0x0101
        /*03fa*/ 	.byte	0x06
	.zero		1


	//   ....[53]....
        /*03fc*/ 	.word	0x000036c0
        /*0400*/ 	.word	0x000000ff
        /*0404*/ 	.word	0x00000008
        /*0408*/ 	.short	0x010a
        /*040a*/ 	.byte	0x2f
	.zero		1


	//   ....[54]....
        /*040c*/ 	.word	0x00005f10
        /*0410*/ 	.word	0x00000004
        /*0414*/ 	.word	0x00000000
        /*0418*/ 	.short	0x0101
        /*041a*/ 	.byte	0x2e
	.zero		1


	//   ....[55]....
        /*041c*/ 	.word	0x00006a90
        /*0420*/ 	.word	0x00000006
        /*0424*/ 	.word	0x00000090
        /*0428*/ 	.short	0x010a
        /*042a*/ 	.byte	0x3f
	.zero		1


	//   ....[56]....
        /*042c*/ 	.word	0x00006ee0
        /*0430*/ 	.word	0x0000001b
        /*0434*/ 	.word	0x00000158
        /*0438*/ 	.short	0x0101
        /*043a*/ 	.byte	0x3f
	.zero		1


	//   ....[57]....
        /*043c*/ 	.word	0x00007610
        /*0440*/ 	.word	0x00000005
        /*0444*/ 	.word	0x00000000
        /*0448*/ 	.short	0x010a
        /*044a*/ 	.byte	0x3f
	.zero		1


	//   ....[58]....
        /*044c*/ 	.word	0x00007690
        /*0450*/ 	.word	0x00000007
        /*0454*/ 	.word	0x00000000
        /*0458*/ 	.short	0x010a
        /*045a*/ 	.byte	0x3f
	.zero		1


	//   ....[59]....
        /*045c*/ 	.word	0x00007720
        /*0460*/ 	.word	0x00000006
        /*0464*/ 	.word	0x00000000
        /*0468*/ 	.short	0x010a
        /*046a*/ 	.byte	0x3f
	.zero		1


	//   ....[60]....
        /*046c*/ 	.word	0x000077b0
        /*0470*/ 	.word	0x00000009
        /*0474*/ 	.word	0x00000000
        /*0478*/ 	.short	0x010a
        /*047a*/ 	.byte	0x3f
	.zero		1


	//   ....[61]....
        /*047c*/ 	.word	0x00007840
        /*0480*/ 	.word	0x00000006
        /*0484*/ 	.word	0x00000000
        /*0488*/ 	.short	0x010a
        /*048a*/ 	.byte	0x3f
	.zero		1


	//   ....[62]....
        /*048c*/ 	.word	0x000078d0
        /*0490*/ 	.word	0x00000009
        /*0494*/ 	.word	0x00000000
        /*0498*/ 	.short	0x010a
        /*049a*/ 	.byte	0x3f
	.zero		1


	//   ....[63]....
        /*049c*/ 	.word	0x00007960
        /*04a0*/ 	.word	0x00000006
        /*04a4*/ 	.word	0x00000000
        /*04a8*/ 	.short	0x010a
        /*04aa*/ 	.byte	0x3f
	.zero		1


	//   ....[64]....
        /*04ac*/ 	.word	0x000079f0
        /*04b0*/ 	.word	0x00000009
        /*04b4*/ 	.word	0x00000000
        /*04b8*/ 	.short	0x010a
        /*04ba*/ 	.byte	0x3f
	.zero		1


	//   ....[65]....
        /*04bc*/ 	.word	0x00007a80
        /*04c0*/ 	.word	0x00000006
        /*04c4*/ 	.word	0x00000000
        /*04c8*/ 	.short	0x010a
        /*04ca*/ 	.byte	0x3f
	.zero		1


	//   ....[66]....
        /*04cc*/ 	.word	0x00007b10
        /*04d0*/ 	.word	0x00000009
        /*04d4*/ 	.word	0x00000000
        /*04d8*/ 	.short	0x010a
        /*04da*/ 	.byte	0x3f
	.zero		1


	//   ....[67]....
        /*04dc*/ 	.word	0x00007ba0
        /*04e0*/ 	.word	0x00000006
        /*04e4*/ 	.word	0x00000000
        /*04e8*/ 	.short	0x010a
        /*04ea*/ 	.byte	0x3f
	.zero		1


	//   ....[68]....
        /*04ec*/ 	.word	0x00007c30
        /*04f0*/ 	.word	0x00000009
        /*04f4*/ 	.word	0x00000000
        /*04f8*/ 	.short	0x010a
        /*04fa*/ 	.byte	0x3f
	.zero		1


	//   ....[69]....
        /*04fc*/ 	.word	0x00007cc0
        /*0500*/ 	.word	0x00000006
        /*0504*/ 	.word	0x00000000
        /*0508*/ 	.short	0x010a
        /*050a*/ 	.byte	0x3f
	.zero		1


	//   ....[70]....
        /*050c*/ 	.word	0x00007d50
        /*0510*/ 	.word	0x00000009
        /*0514*/ 	.word	0x00000000
        /*0518*/ 	.short	0x010a
        /*051a*/ 	.byte	0x3f
	.zero		1


	//   ....[71]....
        /*051c*/ 	.word	0x00007de0
        /*0520*/ 	.word	0x00000006
        /*0524*/ 	.word	0x00000000
        /*0528*/ 	.short	0x010a
        /*052a*/ 	.byte	0x3f
	.zero		1


	//   ....[72]....
        /*052c*/ 	.word	0x00007e70
        /*0530*/ 	.word	0x00000009
        /*0534*/ 	.word	0x00000000
        /*0538*/ 	.short	0x010a
        /*053a*/ 	.byte	0x3f
	.zero		1


	//   ....[73]....
        /*053c*/ 	.word	0x00007f00
        /*0540*/ 	.word	0x00000006
        /*0544*/ 	.word	0x00000000
        /*0548*/ 	.short	0x010a
        /*054a*/ 	.byte	0x3f
	.zero		1


	//   ....[74]....
        /*054c*/ 	.word	0x00007f90
        /*0550*/ 	.word	0x00000003
        /*0554*/ 	.word	0x00000000
        /*0558*/ 	.short	0x010a
        /*055a*/ 	.byte	0x3f
	.zero		1


	//   ....[75]....
        /*055c*/ 	.word	0x00008000
        /*0560*/ 	.word	0x00000003
        /*0564*/ 	.word	0xfffffff8
        /*0568*/ 	.short	0x010a
        /*056a*/ 	.byte	0x3f
	.zero		1


	//   ....[76]....
        /*056c*/ 	.word	0x000080c0
        /*0570*/ 	.word	0x00000003
        /*0574*/ 	.word	0x00000000
        /*0578*/ 	.short	0x010a
        /*057a*/ 	.byte	0x3f
	.zero		1


	//   ....[77]....
        /*057c*/ 	.word	0x00008110
        /*0580*/ 	.word	0x00000004
        /*0584*/ 	.word	0x00000000
        /*0588*/ 	.short	0x010a
        /*058a*/ 	.byte	0x3f
	.zero		1


	//   ....[78]....
        /*058c*/ 	.word	0x00008160
        /*0590*/ 	.word	0x00000014
        /*0594*/ 	.word	0x00000000
        /*0598*/ 	.short	0x010a
        /*059a*/ 	.byte	0x3f
	.zero		1


	//   ....[79]....
        /*059c*/ 	.word	0x000081c0
        /*05a0*/ 	.word	0x00000003
        /*05a4*/ 	.word	0x00000008
        /*05a8*/ 	.short	0x010a
        /*05aa*/ 	.byte	0x3f
	.zero		1


	//   ....[80]....
        /*05ac*/ 	.word	0x00008210
        /*05b0*/ 	.word	0x00000006
        /*05b4*/ 	.word	0x00000090
        /*05b8*/ 	.short	0x010a
        /*05ba*/ 	.byte	0x3f
	.zero		1


	//   ....[81]....
        /*05bc*/ 	.word	0x00008360
        /*05c0*/ 	.word	0x00000005
        /*05c4*/ 	.word	0x00000000
        /*05c8*/ 	.short	0x010a
        /*05ca*/ 	.byte	0x3f
	.zero		1


	//   ....[82]....
        /*05cc*/ 	.word	0x000083b0
        /*05d0*/ 	.word	0x00000007
        /*05d4*/ 	.word	0x00000000
        /*05d8*/ 	.short	0x010a
        /*05da*/ 	.byte	0x3f
	.zero		1


	//   ....[83]....
        /*05dc*/ 	.word	0x00008400
        /*05e0*/ 	.word	0x00000006
        /*05e4*/ 	.word	0x00000000
        /*05e8*/ 	.short	0x010a
        /*05ea*/ 	.byte	0x3f
	.zero		1


	//   ....[84]....
        /*05ec*/ 	.word	0x00008450
        /*05f0*/ 	.word	0x00000009
        /*05f4*/ 	.word	0x00000000
        /*05f8*/ 	.short	0x010a
        /*05fa*/ 	.byte	0x3f
	.zero		1


	//   ....[85]....
        /*05fc*/ 	.word	0x000084a0
        /*0600*/ 	.word	0x00000006
        /*0604*/ 	.word	0x00000000
        /*0608*/ 	.short	0x010a
        /*060a*/ 	.byte	0x3f
	.zero		1


	//   ....[86]....
        /*060c*/ 	.word	0x000084f0
        /*0610*/ 	.word	0x00000009
        /*0614*/ 	.word	0x00000000
        /*0618*/ 	.short	0x010a
        /*061a*/ 	.byte	0x3f
	.zero		1


	//   ....[87]....
        /*061c*/ 	.word	0x00008540
        /*0620*/ 	.word	0x00000006
        /*0624*/ 	.word	0x00000000
        /*0628*/ 	.short	0x010a
        /*062a*/ 	.byte	0x3f
	.zero		1


	//   ....[88]....
        /*062c*/ 	.word	0x00008590
        /*0630*/ 	.word	0x00000009
        /*0634*/ 	.word	0x00000000
        /*0638*/ 	.short	0x010a
        /*063a*/ 	.byte	0x3f
	.zero		1


	//   ....[89]....
        /*063c*/ 	.word	0x000085e0
        /*0640*/ 	.word	0x00000006
        /*0644*/ 	.word	0x00000000
        /*0648*/ 	.short	0x010a
        /*064a*/ 	.byte	0x3f
	.zero		1


	//   ....[90]....
        /*064c*/ 	.word	0x00008630
        /*0650*/ 	.word	0x00000009
        /*0654*/ 	.word	0x00000000
        /*0658*/ 	.short	0x010a
        /*065a*/ 	.byte	0x3f
	.zero		1


	//   ....[91]....
        /*065c*/ 	.word	0x00008680
        /*0660*/ 	.word	0x00000006
        /*0664*/ 	.word	0x00000000
        /*0668*/ 	.short	0x010a
        /*066a*/ 	.byte	0x3f
	.zero		1


	//   ....[92]....
        /*066c*/ 	.word	0x000086d0
        /*0670*/ 	.word	0x00000009
        /*0674*/ 	.word	0x00000000
        /*0678*/ 	.short	0x010a
        /*067a*/ 	.byte	0x3f
	.zero		1


	//   ....[93]....
        /*067c*/ 	.word	0x00008720
        /*0680*/ 	.word	0x00000006
        /*0684*/ 	.word	0x00000000
        /*0688*/ 	.short	0x010a
        /*068a*/ 	.byte	0x3f
	.zero		1


	//   ....[94]....
        /*068c*/ 	.word	0x00008770
        /*0690*/ 	.word	0x00000009
        /*0694*/ 	.word	0x00000000
        /*0698*/ 	.short	0x010a
        /*069a*/ 	.byte	0x3f
	.zero		1


	//   ....[95]....
        /*069c*/ 	.word	0x000087c0
        /*06a0*/ 	.word	0x00000006
        /*06a4*/ 	.word	0x00000000
        /*06a8*/ 	.short	0x010a
        /*06aa*/ 	.byte	0x3f
	.zero		1


	//   ....[96]....
        /*06ac*/ 	.word	0x00008810
        /*06b0*/ 	.word	0x00000009
        /*06b4*/ 	.word	0x00000000
        /*06b8*/ 	.short	0x010a
        /*06ba*/ 	.byte	0x3f
	.zero		1


	//   ....[97]....
        /*06bc*/ 	.word	0x00008860
        /*06c0*/ 	.word	0x00000006
        /*06c4*/ 	.word	0x00000000
        /*06c8*/ 	.short	0x010a
        /*06ca*/ 	.byte	0x3f
	.zero		1


	//----- nvinfo : EIATTR_NUM_MBARRIERS
	.align		4
.L_36:
        /*06cc*/ 	.byte	0x03, 0x38
        /*06ce*/ 	.short	0x002a


	//----- nvinfo : EIATTR_EXIT_INSTR_OFFSETS
	.align		4
        /*06d0*/ 	.byte	0x04, 0x1c
        /*06d2*/ 	.short	(.L_38 - .L_37)


	//   ....[0]....
.L_37:
        /*06d4*/ 	.word	0x000013a0


	//   ....[1]....
        /*06d8*/ 	.word	0x00001400


	//   ....[2]....
        /*06dc*/ 	.word	0x00006560


	//   ....[3]....
        /*06e0*/ 	.word	0x00006590


	//   ....[4]....
        /*06e4*/ 	.word	0x00007fe0


	//----- nvinfo : EIATTR_MAX_THREADS
	.align		4
.L_38:
        /*06e8*/ 	.byte	0x04, 0x05
        /*06ea*/ 	.short	(.L_40 - .L_39)
.L_39:
        /*06ec*/ 	.word	0x00000180
        /*06f0*/ 	.word	0x00000001
        /*06f4*/ 	.word	0x00000001


	//----- nvinfo : EIATTR_CRS_STACK_SIZE
	.align		4
.L_40:
        /*06f8*/ 	.byte	0x04, 0x1e
        /*06fa*/ 	.short	(.L_42 - .L_41)
.L_41:
        /*06fc*/ 	.word	0x00000000


	//----- nvinfo : EIATTR_CBANK_PARAM_SIZE
	.align		4
.L_42:
        /*0700*/ 	.byte	0x03, 0x19
        /*0702*/ 	.short	0x0670


	//----- nvinfo : EIATTR_PARAM_CBANK
	.align		4
        /*0704*/ 	.byte	0x04, 0x0a
        /*0706*/ 	.short	(.L_44 - .L_43)
	.align		4
.L_43:
        /*0708*/ 	.word	index@(.nv.constant0._ZN7cutlass13device_kernelINS_4gemm6kernel13GemmUniversalIN4cute5tupleIJiiiiEEENS1_10collective13CollectiveMmaINS1_49MainloopSm90TmaGmmaRmemAWarpSpecializedMixedInputILi18ENS5_IJNS4_1CILi1EEESB_SB_EEENS1_32KernelTmaWarpSpecializedPingpongEEENS5_IJNSA_ILi64EEESF_SF_EEENS5_IJNS_12float_e4m3_tEEEENS5_IJlSB_lEEENS_10bfloat16_tESJ_NS4_8TiledMMAINS4_8MMA_AtomIJNS4_4SM904GMMA27MMA_64x64x16_F32BF16BF16_RSILNSO_5MajorE0ELSQ_0ELNSO_7ScaleInE1ELSR_1EEEEEENS4_6LayoutISC_NS5_IJNSA_ILi0EEESV_SV_EEEEENS5_IJNS4_10UnderscoreESY_SY_EEEEENS4_13SM90_TMA_LOADENS4_14ComposedLayoutINS4_7SwizzleILi2ELi4ELi3EEENS4_18smem_ptr_flag_bitsILi8EEENSU_INS5_IJNSA_ILi8EEESF_EEENS5_IJSF_SB_EEEEEEENS4_9Copy_AtomIJNS4_39AutoVectorizingCopyWithAssumedAlignmentILi128EEESH_EEENS4_8identityES11_NS12_INS13_ILi3ELi4ELi3EEENS15_ILi16EEES1A_EEvS1G_EENS_8epilogue10collective6detail29Sm90TmaWarpSpecializedAdapterINS1M_15DefaultEpilogueISH_SJ_SJ_NS1L_6thread17LinearCombinationISH_Li1EffLNS1Q_9ScaleType4KindE0ELNS_15FloatRoundStyleE2ESH_EENS1_15EpilogueDefaultEEEEEvvEEEEvNT_6ParamsE)
        /*070c*/ 	.short	0x0210
        /*070e*/ 	.short	0x0670


	//----- nvinfo : EIATTR_SW_WAR
	.align		4
.L_44:
        /*0710*/ 	.byte	0x04, 0x36
        /*0712*/ 	.short	(.L_46 - .L_45)
.L_45:
        /*0714*/ 	.word	0x00000008
.L_46:


//--------------------- .nv.callgraph             --------------------------
	.section	.nv.callgraph,"",@"SHT_CUDA_CALLGRAPH"
	.align	4
	.sectionentsize	8
	.align		4
        /*0000*/ 	.word	0x00000000
	.align		4
        /*0004*/ 	.word	0xffffffff
	.align		4
        /*0008*/ 	.word	index@(_ZN7cutlass13device_kernelINS_4gemm6kernel13GemmUniversalIN4cute5tupleIJiiiiEEENS1_10collective13CollectiveMmaINS1_49MainloopSm90TmaGmmaRmemAWarpSpecializedMixedInputILi18ENS5_IJNS4_1CILi1EEESB_SB_EEENS1_32KernelTmaWarpSpecializedPingpongEEENS5_IJNSA_ILi64EEESF_SF_EEENS5_IJNS_12float_e4m3_tEEEENS5_IJlSB_lEEENS_10bfloat16_tESJ_NS4_8TiledMMAINS4_8MMA_AtomIJNS4_4SM904GMMA27MMA_64x64x16_F32BF16BF16_RSILNSO_5MajorE0ELSQ_0ELNSO_7ScaleInE1ELSR_1EEEEEENS4_6LayoutISC_NS5_IJNSA_ILi0EEESV_SV_EEEEENS5_IJNS4_10UnderscoreESY_SY_EEEEENS4_13SM90_TMA_LOADENS4_14ComposedLayoutINS4_7SwizzleILi2ELi4ELi3EEENS4_18smem_ptr_flag_bitsILi8EEENSU_INS5_IJNSA_ILi8EEESF_EEENS5_IJSF_SB_EEEEEEENS4_9Copy_AtomIJNS4_39AutoVectorizingCopyWithAssumedAlignmentILi128EEESH_EEENS4_8identityES11_NS12_INS13_ILi3ELi4ELi3EEENS15_ILi16EEES1A_EEvS1G_EENS_8epilogue10collective6detail29Sm90TmaWarpSpecializedAdapterINS1M_15DefaultEpilogueISH_SJ_SJ_NS1L_6thread17LinearCombinationISH_Li1EffLNS1Q_9ScaleType4KindE0ELNS_15FloatRoundStyleE2ESH_EENS1_15EpilogueDefaultEEEEEvvEEEEvNT_6ParamsE)
	.align		4
        /*000c*/ 	.word	index@(__assertfail)
	.align		4
        /*0010*/ 	.word	0x00000000
	.align		4
        /*0014*/ 	.word	0xfffffffe
	.align		4
        /*0018*/ 	.word	0x00000000
	.align		4
        /*001c*/ 	.word	0xfffffffd
	.align		4
        /*0020*/ 	.word	0x00000000
	.align		4
        /*0024*/ 	.word	0xfffffffc


//--------------------- .nv.constant4             --------------------------
	.section	.nv.constant4,"a",@progbits
	.align	8
	.align		8
.nv.constant4:
        /*0000*/ 	.dword	__assertfail
	.align		8
        /*0008*/ 	.dword	__unnamed_1
	.align		8
        /*0010*/ 	.dword	__unnamed_2
	.align		8
        /*0018*/ 	.dword	_ZN40_INTERNAL_29d255f1_4_k_cu_f4972bcc_348774cuda3std3__45__cpo5beginE
	.align		8
        /*0020*/ 	.dword	_ZN40_INTERNAL_29d255f1_4_k_cu_f4972bcc_348774cuda3std3__45__cpo3endE
	.align		8
        /*0028*/ 	.dword	_ZN40_INTERNAL_29d255f1_4_k_cu_f4972bcc_348774cuda3std3__45__cpo6cbeginE
	.align		8
        /*0030*/ 	.dword	_ZN40_INTERNAL_29d255f1_4_k_cu_f4972bcc_348774cuda3std3__45__cpo4cendE
	.align		8
        /*0038*/ 	.dword	_ZN40_INTERNAL_29d255f1_4_k_cu_f4972bcc_348774cuda3std3__442_GLOBAL__N__29d255f1_4_k_cu_f4972bcc_348776ignoreE
	.align		8
        /*0040*/ 	.dword	_ZN40_INTERNAL_29d255f1_4_k_cu_f4972bcc_348774cuda3std3__419piecewise_constructE
	.align		8
        /*0048*/ 	.dword	_ZN40_INTERNAL_29d255f1_4_k_cu_f4972bcc_348774cuda3std3__48in_placeE
	.align		8
        /*0050*/ 	.dword	_ZN40_INTERNAL_29d255f1_4_k_cu_f4972bcc_348774cuda3std6ranges3__45__cpo4swapE
	.align		8
        /*0058*/ 	.dword	_ZN40_INTERNAL_29d255f1_4_k_cu_f4972bcc_348774cuda3std6ranges3__45__cpo9iter_moveE
	.align		8
        /*0060*/ 	.dword	_ZN40_INTERNAL_29d255f1_4_k_cu_f4972bcc_348774cute7productE
	.align		8
        /*0068*/ 	.dword	_ZN40_INTERNAL_29d255f1_4_k_cu_f4972bcc_348774cute1_E
	.align		8
        /*0070*/ 	.dword	$str$24
	.align		8
        /*0078*/ 	.dword	$str$25


//--------------------- .text._ZN7cutlass13device_kernelINS_4gemm6kernel13GemmUniversalIN4cute5tupleIJiiiiEEENS1_10collective13CollectiveMmaINS1_49MainloopSm90TmaGmmaRmemAWarpSpecializedMixedInputILi18ENS5_IJNS4_1CILi1EEESB_SB_EEENS1_32KernelTmaWarpSpecializedPingpongEEENS5_IJNSA_ILi64EEESF_SF_EEENS5_IJNS_12float_e4m3_tEEEENS5_IJlSB_lEEENS_10bfloat16_tESJ_NS4_8TiledMMAINS4_8MMA_AtomIJNS4_4SM904GMMA27MMA_64x64x16_F32BF16BF16_RSILNSO_5MajorE0ELSQ_0ELNSO_7ScaleInE1ELSR_1EEEEEENS4_6LayoutISC_NS5_IJNSA_ILi0EEESV_SV_EEEEENS5_IJNS4_10UnderscoreESY_SY_EEEEENS4_13SM90_TMA_LOADENS4_14ComposedLayoutINS4_7SwizzleILi2ELi4ELi3EEENS4_18smem_ptr_flag_bitsILi8EEENSU_INS5_IJNSA_ILi8EEESF_EEENS5_IJSF_SB_EEEEEEENS4_9Copy_AtomIJNS4_39AutoVectorizingCopyWithAssumedAlignmentILi128EEESH_EEENS4_8identityES11_NS12_INS13_ILi3ELi4ELi3EEENS15_ILi16EEES1A_EEvS1G_EENS_8epilogue10collective6detail29Sm90TmaWarpSpecializedAdapterINS1M_15DefaultEpilogueISH_SJ_SJ_NS1L_6thread17LinearCombinationISH_Li1EffLNS1Q_9ScaleType4KindE0ELNS_15FloatRoundStyleE2ESH_EENS1_15EpilogueDefaultEEEEEvvEEEEvNT_6ParamsE --------------------------
	.section	.text._ZN7cutlass13device_kernelINS_4gemm6kernel13GemmUniversalIN4cute5tupleIJiiiiEEENS1_10collective13CollectiveMmaINS1_49MainloopSm90TmaGmmaRmemAWarpSpecializedMixedInputILi18ENS5_IJNS4_1CILi1EEESB_SB_EEENS1_32KernelTmaWarpSpecializedPingpongEEENS5_IJNSA_ILi64EEESF_SF_EEENS5_IJNS_12float_e4m3_tEEEENS5_IJlSB_lEEENS_10bfloat16_tESJ_NS4_8TiledMMAINS4_8MMA_AtomIJNS4_4SM904GMMA27MMA_64x64x16_F32BF16BF16_RSILNSO_5MajorE0ELSQ_0ELNSO_7ScaleInE1ELSR_1EEEEEENS4_6LayoutISC_NS5_IJNSA_ILi0EEESV_SV_EEEEENS5_IJNS4_10UnderscoreESY_SY_EEEEENS4_13SM90_TMA_LOADENS4_14ComposedLayoutINS4_7SwizzleILi2ELi4ELi3EEENS4_18smem_ptr_flag_bitsILi8EEENSU_INS5_IJNSA_ILi8EEESF_EEENS5_IJSF_SB_EEEEEEENS4_9Copy_AtomIJNS4_39AutoVectorizingCopyWithAssumedAlignmentILi128EEESH_EEENS4_8identityES11_NS12_INS13_ILi3ELi4ELi3EEENS15_ILi16EEES1A_EEvS1G_EENS_8epilogue10collective6detail29Sm90TmaWarpSpecializedAdapterINS1M_15DefaultEpilogueISH_SJ_SJ_NS1L_6thread17LinearCombinationISH_Li1EffLNS1Q_9ScaleType4KindE0ELNS_15FloatRoundStyleE2ESH_EENS1_15EpilogueDefaultEEEEEvvEEEEvNT_6ParamsE,"ax",@progbits
	.align	128
.text._ZN7cutlass13device_kernelINS_4gemm6kernel13GemmUniversalIN4cute5tupleIJiiiiEEENS1_10collective13CollectiveMmaINS1_49MainloopSm90TmaGmmaRmemAWarpSpecializedMixedInputILi18ENS5_IJNS4_1CILi1EEESB_SB_EEENS1_32KernelTmaWarpSpecializedPingpongEEENS5_IJNSA_ILi64EEESF_SF_EEENS5_IJNS_12float_e4m3_tEEEENS5_IJlSB_lEEENS_10bfloat16_tESJ_NS4_8TiledMMAINS4_8MMA_AtomIJNS4_4SM904GMMA27MMA_64x64x16_F32BF16BF16_RSILNSO_5MajorE0ELSQ_0ELNSO_7ScaleInE1ELSR_1EEEEEENS4_6LayoutISC_NS5_IJNSA_ILi0EEESV_SV_EEEEENS5_IJNS4_10UnderscoreESY_SY_EEEEENS4_13SM90_TMA_LOADENS4_14ComposedLayoutINS4_7SwizzleILi2ELi4ELi3EEENS4_18smem_ptr_flag_bitsILi8EEENSU_INS5_IJNSA_ILi8EEESF_EEENS5_IJSF_SB_EEEEEEENS4_9Copy_AtomIJNS4_39AutoVectorizingCopyWithAssumedAlignmentILi128EEESH_EEENS4_8identityES11_NS12_INS13_ILi3ELi4ELi3EEENS15_ILi16EEES1A_EEvS1G_EENS_8epilogue10collective6detail29Sm90TmaWarpSpecializedAdapterINS1M_15DefaultEpilogueISH_SJ_SJ_NS1L_6thread17LinearCombinationISH_Li1EffLNS1Q_9ScaleType4KindE0ELNS_15FloatRoundStyleE2ESH_EENS1_15EpilogueDefaultEEEEEvvEEEEvNT_6ParamsE:
        .type           _ZN7cutlass13device_kernelINS_4gemm6kernel13GemmUniversalIN4cute5tupleIJiiiiEEENS1_10collective13CollectiveMmaINS1_49MainloopSm90TmaGmmaRmemAWarpSpecializedMixedInputILi18ENS5_IJNS4_1CILi1EEESB_SB_EEENS1_32KernelTmaWarpSpecializedPingpongEEENS5_IJNSA_ILi64EEESF_SF_EEENS5_IJNS_12float_e4m3_tEEEENS5_IJlSB_lEEENS_10bfloat16_tESJ_NS4_8TiledMMAINS4_8MMA_AtomIJNS4_4SM904GMMA27MMA_64x64x16_F32BF16BF16_RSILNSO_5MajorE0ELSQ_0ELNSO_7ScaleInE1ELSR_1EEEEEENS4_6LayoutISC_NS5_IJNSA_ILi0EEESV_SV_EEEEENS5_IJNS4_10UnderscoreESY_SY_EEEEENS4_13SM90_TMA_LOADENS4_14ComposedLayoutINS4_7SwizzleILi2ELi4ELi3EEENS4_18smem_ptr_flag_bitsILi8EEENSU_INS5_IJNSA_ILi8EEESF_EEENS5_IJSF_SB_EEEEEEENS4_9Copy_AtomIJNS4_39AutoVectorizingCopyWithAssumedAlignmentILi128EEESH_EEENS4_8identityES11_NS12_INS13_ILi3ELi4ELi3EEENS15_ILi16EEES1A_EEvS1G_EENS_8epilogue10collective6detail29Sm90TmaWarpSpecializedAdapterINS1M_15DefaultEpilogueISH_SJ_SJ_NS1L_6thread17LinearCombinationISH_Li1EffLNS1Q_9ScaleType4KindE0ELNS_15FloatRoundStyleE2ESH_EENS1_15EpilogueDefaultEEEEEvvEEEEvNT_6ParamsE,@function
        .size           _ZN7cutlass13device_kernelINS_4gemm6kernel13GemmUniversalIN4cute5tupleIJiiiiEEENS1_10collective13CollectiveMmaINS1_49MainloopSm90TmaGmmaRmemAWarpSpecializedMixedInputILi18ENS5_IJNS4_1CILi1EEESB_SB_EEENS1_32KernelTmaWarpSpecializedPingpongEEENS5_IJNSA_ILi64EEESF_SF_EEENS5_IJNS_12float_e4m3_tEEEENS5_IJlSB_lEEENS_10bfloat16_tESJ_NS4_8TiledMMAINS4_8MMA_AtomIJNS4_4SM904GMMA27MMA_64x64x16_F32BF16BF16_RSILNSO_5MajorE0ELSQ_0ELNSO_7ScaleInE1ELSR_1EEEEEENS4_6LayoutISC_NS5_IJNSA_ILi0EEESV_SV_EEEEENS5_IJNS4_10UnderscoreESY_SY_EEEEENS4_13SM90_TMA_LOADENS4_14ComposedLayoutINS4_7SwizzleILi2ELi4ELi3EEENS4_18smem_ptr_flag_bitsILi8EEENSU_INS5_IJNSA_ILi8EEESF_EEENS5_IJSF_SB_EEEEEEENS4_9Copy_AtomIJNS4_39AutoVectorizingCopyWithAssumedAlignmentILi128EEESH_EEENS4_8identityES11_NS12_INS13_ILi3ELi4ELi3EEENS15_ILi16EEES1A_EEvS1G_EENS_8epilogue10collective6detail29Sm90TmaWarpSpecializedAdapterINS1M_15DefaultEpilogueISH_SJ_SJ_NS1L_6thread17LinearCombinationISH_Li1EffLNS1Q_9ScaleType4KindE0ELNS_15FloatRoundStyleE2ESH_EENS1_15EpilogueDefaultEEEEEvvEEEEvNT_6ParamsE,(.L_x_182 - _ZN7cutlass13device_kernelINS_4gemm6kernel13GemmUniversalIN4cute5tupleIJiiiiEEENS1_10collective13CollectiveMmaINS1_49MainloopSm90TmaGmmaRmemAWarpSpecializedMixedInputILi18ENS5_IJNS4_1CILi1EEESB_SB_EEENS1_32KernelTmaWarpSpecializedPingpongEEENS5_IJNSA_ILi64EEESF_SF_EEENS5_IJNS_12float_e4m3_tEEEENS5_IJlSB_lEEENS_10bfloat16_tESJ_NS4_8TiledMMAINS4_8MMA_AtomIJNS4_4SM904GMMA27MMA_64x64x16_F32BF16BF16_RSILNSO_5MajorE0ELSQ_0ELNSO_7ScaleInE1ELSR_1EEEEEENS4_6LayoutISC_NS5_IJNSA_ILi0EEESV_SV_EEEEENS5_IJNS4_10UnderscoreESY_SY_EEEEENS4_13SM90_TMA_LOADENS4_14ComposedLayoutINS4_7SwizzleILi2ELi4ELi3EEENS4_18smem_ptr_flag_bitsILi8EEENSU_INS5_IJNSA_ILi8EEESF_EEENS5_IJSF_SB_EEEEEEENS4_9Copy_AtomIJNS4_39AutoVectorizingCopyWithAssumedAlignmentILi128EEESH_EEENS4_8identityES11_NS12_INS13_ILi3ELi4ELi3EEENS15_ILi16EEES1A_EEvS1G_EENS_8epilogue10collective6detail29Sm90TmaWarpSpecializedAdapterINS1M_15DefaultEpilogueISH_SJ_SJ_NS1L_6thread17LinearCombinationISH_Li1EffLNS1Q_9ScaleType4KindE0ELNS_15FloatRoundStyleE2ESH_EENS1_15EpilogueDefaultEEEEEvvEEEEvNT_6ParamsE)
        .other          _ZN7cutlass13device_kernelINS_4gemm6kernel13GemmUniversalIN4cute5tupleIJiiiiEEENS1_10collective13CollectiveMmaINS1_49MainloopSm90TmaGmmaRmemAWarpSpecializedMixedInputILi18ENS5_IJNS4_1CILi1EEESB_SB_EEENS1_32KernelTmaWarpSpecializedPingpongEEENS5_IJNSA_ILi64EEESF_SF_EEENS5_IJNS_12float_e4m3_tEEEENS5_IJlSB_lEEENS_10bfloat16_tESJ_NS4_8TiledMMAINS4_8MMA_AtomIJNS4_4SM904GMMA27MMA_64x64x16_F32BF16BF16_RSILNSO_5MajorE0ELSQ_0ELNSO_7ScaleInE1ELSR_1EEEEEENS4_6LayoutISC_NS5_IJNSA_ILi0EEESV_SV_EEEEENS5_IJNS4_10UnderscoreESY_SY_EEEEENS4_13SM90_TMA_LOADENS4_14ComposedLayoutINS4_7SwizzleILi2ELi4ELi3EEENS4_18smem_ptr_flag_bitsILi8EEENSU_INS5_IJNSA_ILi8EEESF_EEENS5_IJSF_SB_EEEEEEENS4_9Copy_AtomIJNS4_39AutoVectorizingCopyWithAssumedAlignmentILi128EEESH_EEENS4_8identityES11_NS12_INS13_ILi3ELi4ELi3EEENS15_ILi16EEES1A_EEvS1G_EENS_8epilogue10collective6detail29Sm90TmaWarpSpecializedAdapterINS1M_15DefaultEpilogueISH_SJ_SJ_NS1L_6thread17LinearCombinationISH_Li1EffLNS1Q_9ScaleType4KindE0ELNS_15FloatRoundStyleE2ESH_EENS1_15EpilogueDefaultEEEEEvvEEEEvNT_6ParamsE,@"STO_CUDA_ENTRY STV_DEFAULT"
_ZN7cutlass13device_kernelINS_4gemm6kernel13GemmUniversalIN4cute5tupleIJiiiiEEENS1_10collective13CollectiveMmaINS1_49MainloopSm90TmaGmmaRmemAWarpSpecializedMixedInputILi18ENS5_IJNS4_1CILi1EEESB_SB_EEENS1_32KernelTmaWarpSpecializedPingpongEEENS5_IJNSA_ILi64EEESF_SF_EEENS5_IJNS_12float_e4m3_tEEEENS5_IJlSB_lEEENS_10bfloat16_tESJ_NS4_8TiledMMAINS4_8MMA_AtomIJNS4_4SM904GMMA27MMA_64x64x16_F32BF16BF16_RSILNSO_5MajorE0ELSQ_0ELNSO_7ScaleInE1ELSR_1EEEEEENS4_6LayoutISC_NS5_IJNSA_ILi0EEESV_SV_EEEEENS5_IJNS4_10UnderscoreESY_SY_EEEEENS4_13SM90_TMA_LOADENS4_14ComposedLayoutINS4_7SwizzleILi2ELi4ELi3EEENS4_18smem_ptr_flag_bitsILi8EEENSU_INS5_IJNSA_ILi8EEESF_EEENS5_IJSF_SB_EEEEEEENS4_9Copy_AtomIJNS4_39AutoVectorizingCopyWithAssumedAlignmentILi128EEESH_EEENS4_8identityES11_NS12_INS13_ILi3ELi4ELi3EEENS15_ILi16EEES1A_EEvS1G_EENS_8epilogue10collective6detail29Sm90TmaWarpSpecializedAdapterINS1M_15DefaultEpilogueISH_SJ_SJ_NS1L_6thread17LinearCombinationISH_Li1EffLNS1Q_9ScaleType4KindE0ELNS_15FloatRoundStyleE2ESH_EENS1_15EpilogueDefaultEEEEEvvEEEEvNT_6ParamsE:
[----:B------:R-:W0:Y:S01]  /*0000*/  LDC R1, c[0x0][0x28] ;  /* 0x00000a00ff017b82 */ /* 0x000e220000000800 */
[----:B------:R-:W1:Y:S01]  /*0010*/  S2R R0, SR_TID.X ;  /* 0x0000000000007919 */ /* 0x000e620000002100 */
[----:B------:R-:W-:Y:S01]  /*0020*/  ELECT P0, URZ, PT ;  /* 0x00000000003f782f */ /* 0x000fe20003800000 */
[----:B------:R-:W-:Y:S01]  /*0030*/  BSSY B0, `(.L_x_0) ;  /* 0x0000014000007945 */ /* 0x000fe20003800000 */
[----:B-1----:R-:W-:-:S05]  /*0040*/  SHF.R.U32.HI R2, RZ, 0x5, R0 ;  /* 0x00000005ff027819 */ /* 0x002fca0000011600 */
[----:B------:R-:W1:Y:S02]  /*0050*/  SHFL.IDX PT, R3, R2, RZ, 0x1f ;  /* 0x00001fff02037589 */ /* 0x000e6400000e0000 */
[----:B-1----:R-:W-:Y:S02]  /*0060*/  R2UR UR4, R3 ;  /* 0x00000000030472ca */ /* 0x002fe400000e0000 */
[----:B------:R-:W-:-:S05]  /*0070*/  SHF.R.U32.HI R3, RZ, 0x7, R0 ;  /* 0x00000007ff037819 */ /* 0x000fca0000011600 */
[----:B------:R1:W2:Y:S06]  /*0080*/  SHFL.IDX PT, R4, R3, RZ, 0x1f ;  /* 0x00001fff03047589 */ /* 0x0002ac00000e0000 */
[----:B------:R-:W-:Y:S02]  /*0090*/  USHF.R.S32.HI UR5, URZ, 0x1f, UR4 ;  /* 0x0000001f3f057899 */ /* 0x000fe40008011404 */
[----:B------:R-:W-:Y:S02]  /*00a0*/  ISETP.NE.OR P0, PT, RZ, UR4, !P0 ;  /* 0x00000004ff007c0c */ /* 0x000fe4000c705670 */
[----:B------:R-:W-:-:S04]  /*00b0*/  ULEA.HI UR5, UR5, UR4, URZ, 0x2 ;  /* 0x0000000405057291 */ /* 0x000fc8000f8f103f */
[----:B------:R-:W-:-:S04]  /*00c0*/  ULOP3.LUT UR5, UR5, 0xfffffffc, URZ, 0xc0, !UPT ;  /* 0xfffffffc05057892 */ /* 0x000fc8000f8ec03f */
[----:B------:R-:W-:-:S03]  /*00d0*/  UIADD3 UR4, UR4, -UR5, URZ ;  /* 0x8000000504047290 */ /* 0x000fc6000fffe03f */
[----:B01----:R-:W-:Y:S09]  /*00e0*/  @P0 BRA `(.L_x_1) ;  /* 0x0000000000200947 */ /* 0x003ff20003800000 */
[----:B------:R-:W-:Y:S02]  /*00f0*/  ULDC.64 UR6, c[0x0][0x198] ;  /* 0x0000660000067ab9 */ /* 0x000fe40000000a00 */
[----:B------:R-:W-:Y:S02]  /*0100*/  UIADD3 UR8, UP0, UR6, 0xf0, URZ ;  /* 0x000000f006087890 */ /* 0x000fe4000ff1e03f */
[----:B------:R-:W-:Y:S02]  /*0110*/  UIADD3 UR6, UP1, UR6, 0x1f0, URZ ;  /* 0x000001f006067890 */ /* 0x000fe4000ff3e03f */
[----:B------:R-:W-:Y:S02]  /*0120*/  UIADD3.X UR9, URZ, UR7, URZ, UP0, !UPT ;  /* 0x000000073f097290 */ /* 0x000fe400087fe43f */
[----:B------:R-:W-:-:S07]  /*0130*/  UIADD3.X UR7, URZ, UR7, URZ, UP1, !UPT ;  /* 0x000000073f077290 */ /* 0x000fce0008ffe43f */
[----:B------:R0:W-:Y:S02]  /*0140*/  UTMACCTL.PF [UR8] ;  /* 0x00000000080079b9 */ /* 0x0001e40008040000 */
[----:B------:R0:W-:Y:S02]  /*0150*/  UTMACCTL.PF [UR6] ;  /* 0x00000000060079b9 */ /* 0x0001e40008040000 */
[----:B0-----:R-:W-:Y:S01]  /*0160*/  NOP ;  /* 0x0000000000007918 */ /* 0x001fe20000000000 */
.L_x_1:
[----:B------:R-:W-:Y:S05]  /*0170*/  BSYNC B0 ;  /* 0x0000000000007941 */ /* 0x000fea0003800000 */
.L_x_0:
[----:B------:R-:W0:Y:S01]  /*0180*/  SHFL.IDX PT, R5, R2, RZ, 0x1f ;  /* 0x00001fff02057589 */ /* 0x000e2200000e0000 */
[----:B--2---:R-:W-:Y:S01]  /*0190*/  R2UR UR13, R4 ;  /* 0x00000000040d72ca */ /* 0x004fe200000e0000 */
[----:B------:R-:W-:-:S04]  /*01a0*/  UISETP.NE.AND UP0, UPT, UR4, 0x3, UPT ;  /* 0x000000030400788c */ /* 0x000fc8000bf05270 */
[----:B------:R-:W-:-:S08]  /*01b0*/  UISETP.EQ.OR UP0, UPT, UR4, URZ, !UP0 ;  /* 0x0000003f0400728c */ /* 0x000fd0000c702670 */
[----:B------:R-:W-:Y:S02]  /*01c0*/  UIADD3 UR12, UR13, -0x1, URZ ;  /* 0xffffffff0d0c7890 */ /* 0x000fe4000fffe03f */
[----:B------:R-:W-:Y:S02]  /*01d0*/  UISETP.EQ.AND UP0, UPT, UR13, URZ, UP0 ;  /* 0x0000003f0d00728c */ /* 0x000fe40008702270 */
[----:B------:R-:W-:Y:S02]  /*01e0*/  UISETP.GE.U32.AND UP1, UPT, UR12, 0x2, UPT ;  /* 0x000000020c00788c */ /* 0x000fe4000bf26070 */
[----:B------:R-:W-:Y:S01]  /*01f0*/  USEL UR40, URZ, 0x1, !UP0 ;  /* 0x000000013f287887 */ /* 0x000fe2000c000000 */
[----:B0-----:R-:W-:-:S03]  /*0200*/  ISETP.NE.AND P0, PT, R5, RZ, PT ;  /* 0x000000ff0500720c */ /* 0x001fc60003f05270 */
[----:B------:R-:W-:-:S10]  /*0210*/  USEL UR40, UR40, 0x2, UP1 ;  /* 0x0000000228287887 */ /* 0x000fd40008800000 */
[----:B------:R-:W-:Y:S05]  /*0220*/  @P0 BRA `(.L_x_2) ;  /* 0x0000000000d40947 */ /* 0x000fea0003800000 */
[----:B------:R-:W-:Y:S01]  /*0230*/  ELECT P0, URZ, PT ;  /* 0x00000000003f782f */ /* 0x000fe20003800000 */
[----:B------:R-:W-:-:S12]  /*0240*/  BSSY B0, `(.L_x_2) ;  /* 0x0000033000007945 */ /* 0x000fd80003800000 */
[----:B------:R-:W-:Y:S05]  /*0250*/  @!P0 BRA `(.L_x_3) ;  /* 0x0000000000c48947 */ /* 0x000fea0003800000 */
[----:B------:R-:W0:Y:S01]  /*0260*/  S2UR UR6, SR_CgaCtaId ;  /* 0x00000000000679c3 */ /* 0x000e220000008800 */
[----:B------:R-:W-:Y:S01]  /*0270*/  UMOV UR5, 0x400 ;  /* 0x0000040000057882 */ /* 0x000fe20000000000 */
[----:B------:R-:W-:Y:S01]  /*0280*/  UMOV UR7, 0x1 ;  /* 0x0000000100077882 */ /* 0x000fe20000000000 */
[----:B------:R-:W-:Y:S02]  /*0290*/  UMOV UR8, 0x80 ;  /* 0x0000008000087882 */ /* 0x000fe40000000000 */
[----:B------:R-:W-:-:S04]  /*02a0*/  UIADD3 UR8, -UR8, 0x100000, URZ ;  /* 0x0010000008087890 */ /* 0x000fc8000fffe13f */
[----:B------:R-:W-:Y:S02]  /*02b0*/  USHF.L.U32 UR9, UR8, 0xb, URZ ;  /* 0x0000000b08097899 */ /* 0x000fe4000800063f */
[----:B------:R-:W-:Y:S02]  /*02c0*/  USHF.L.U32 UR8, UR8, 0x1, URZ ;  /* 0x0000000108087899 */ /* 0x000fe4000800063f */
[----:B0-----:R-:W-:Y:S02]  /*02d0*/  ULEA UR5, UR6, UR5, 0x18 ;  /* 0x0000000506057291 */ /* 0x001fe4000f8ec03f */
[----:B------:R-:W-:-:S04]  /*02e0*/  UIADD3 UR6, -UR7, 0x100000, URZ ;  /* 0x0010000007067890 */ /* 0x000fc8000fffe13f */
[----:B------:R-:W-:Y:S02]  /*02f0*/  USHF.L.U32 UR7, UR6, 0xb, URZ ;  /* 0x0000000b06077899 */ /* 0x000fe4000800063f */
[----:B------:R-:W-:Y:S01]  /*0300*/  USHF.L.U32 UR6, UR6, 0x1, URZ ;  /* 0x0000000106067899 */ /* 0x000fe2000800063f */
[----:B------:R-:W0:Y:S11]  /*0310*/  FENCE.VIEW.ASYNC.S ;  /* 0x00000000000073c6 */ /* 0x000e360000000000 */
[----:B0-----:R0:W1:Y:S01]  /*0320*/  SYNCS.EXCH.64 URZ, [UR5], UR6 ;  /* 0x00000006053f75b2 */ /* 0x0010620008000100 */
[----:B------:R0:W2:Y:S01]  /*0330*/  SYNCS.EXCH.64 URZ, [UR5+0x90], UR8 ;  /* 0x00009008053f75b2 */ /* 0x0000a20008000100 */
[----:B------:R0:W3:Y:S01]  /*0340*/  SYNCS.EXCH.64 URZ, [UR5+0x8], UR6 ;  /* 0x00000806053f75b2 */ /* 0x0000e20008000100 */
[----:B------:R0:W4:Y:S01]  /*0350*/  SYNCS.EXCH.64 URZ, [UR5+0x98], UR8 ;  /* 0x00009808053f75b2 */ /* 0x0001220008000100 */
[----:B------:R0:W0:Y:S01]  /*0360*/  SYNCS.EXCH.64 URZ, [UR5+0x10], UR6 ;  /* 0x00001006053f75b2 */ /* 0x0000220008000100 */
        /* <DEDUP_REMOVED lines=31> */
[----:B-1234-:R-:W-:Y:S01]  /*0560*/  NOP ;  /* 0x0000000000007918 */ /* 0x01efe20000000000 */
.L_x_3:
[----:B0-----:R-:W-:Y:S05]  /*0570*/  BSYNC B0 ;  /* 0x0000000000007941 */ /* 0x001fea0003800000 */
.L_x_2:
[----:B------:R-:W0:Y:S01]  /*0580*/  SHFL.IDX PT, R5, R2, RZ, 0x1f ;  /* 0x00001fff02057589 */ /* 0x000e2200000e0000 */
[----:B------:R-:W-:Y:S01]  /*0590*/  ELECT P0, URZ, PT ;  /* 0x00000000003f782f */ /* 0x000fe20003800000 */
[----:B------:R-:W-:Y:S01]  /*05a0*/  NOP ;  /* 0x0000000000007918 */ /* 0x000fe20000000000 */
[----:B------:R-:W-:Y:S01]  /*05b0*/  ELECT P1, URZ, PT ;  /* 0x00000000003f782f */ /* 0x000fe20003820000 */
[----:B------:R-:W1:Y:S01]  /*05c0*/  SHFL.IDX PT, R4, R2, RZ, 0x1f ;  /* 0x00001fff02047589 */ /* 0x000e6200000e0000 */
[----:B------:R-:W-:Y:S01]  /*05d0*/  UMOV UR6, 0x20 ;  /* 0x0000002000067882 */ /* 0x000fe20000000000 */
[----:B------:R-:W-:Y:S01]  /*05e0*/  UMOV UR9, 0x80 ;  /* 0x0000008000097882 */ /* 0x000fe20000000000 */
[----:B------:R-:W-:Y:S01]  /*05f0*/  NOP ;  /* 0x0000000000007918 */ /* 0x000fe20000000000 */
[----:B------:R2:W3:Y:S01]  /*0600*/  SHFL.IDX PT, R2, R3, RZ, 0x1f ;  /* 0x00001fff03027589 */ /* 0x0004e200000e0000 */
[----:B------:R-:W-:Y:S01]  /*0610*/  ULDC.64 UR50, c[0x0][0x208] ;  /* 0x0000820000327ab9 */ /* 0x000fe20000000a00 */
[----:B--2---:R-:W-:-:S04]  /*0620*/  SHF.R.S32.HI R3, RZ, 0x1f, R0 ;  /* 0x0000001fff037819 */ /* 0x004fc80000011400 */
[----:B------:R-:W-:Y:S02]  /*0630*/  LEA.HI R3, R3, R0, RZ, 0x7 ;  /* 0x0000000003037211 */ /* 0x000fe400078f38ff */
[----:B0-----:R-:W-:Y:S02]  /*0640*/  ISETP.NE.OR P0, PT, R5, RZ, !P0 ;  /* 0x000000ff0500720c */ /* 0x001fe40004705670 */
[----:B------:R-:W-:Y:S02]  /*0650*/  LOP3.LUT R3, R3, 0xffffff80, RZ, 0xc0, !PT ;  /* 0xffffff8003037812 */ /* 0x000fe400078ec0ff */
[----:B-1----:R-:W-:-:S03]  /*0660*/  ISETP.NE.OR P1, PT, R4, RZ, !P1 ;  /* 0x000000ff0400720c */ /* 0x002fc60004f25670 */
[----:B------:R-:W-:Y:S01]  /*0670*/  IMAD.IADD R23, R0, 0x1, -R3 ;  /* 0x0000000100177824 */ /* 0x000fe200078e0a03 */
[----:B---3--:R-:W-:-:S05]  /*0680*/  R2UR UR47, R2 ;  /* 0x00000000022f72ca */ /* 0x008fca00000e0000 */
[----:B------:R-:W-:-:S04]  /*0690*/  VOTEU.ALL UP0, P0 ;  /* 0x00000000003f7886 */ /* 0x000fc80000000000 */
[----:B------:R-:W-:Y:S01]  /*06a0*/  VOTEU.ALL UP1, P1 ;  /* 0x00000000003f7886 */ /* 0x000fe20000820000 */
[----:B------:R-:W0:Y:S01]  /*06b0*/  @!UP0 S2UR UR8, SR_CgaCtaId ;  /* 0x00000000000889c3 */ /* 0x000e220000008800 */
[----:B------:R-:W-:Y:S01]  /*06c0*/  @!UP0 UMOV UR5, 0x400 ;  /* 0x0000040000058882 */ /* 0x000fe20000000000 */
[----:B------:R-:W-:-:S04]  /*06d0*/  @!UP0 UIADD3 UR6, -UR6, 0x100000, URZ ;  /* 0x0010000006068890 */ /* 0x000fc8000fffe13f */
[----:B------:R-:W-:Y:S02]  /*06e0*/  @!UP0 USHF.L.U32 UR7, UR6, 0xb, URZ ;  /* 0x0000000b06078899 */ /* 0x000fe4000800063f */
[----:B------:R-:W-:Y:S01]  /*06f0*/  @!UP0 USHF.L.U32 UR6, UR6, 0x1, URZ ;  /* 0x0000000106068899 */ /* 0x000fe2000800063f */
[----:B------:R-:W-:Y:S01]  /*0700*/  @!UP1 UMOV UR10, 0x400 ;  /* 0x00000400000a9882 */ /* 0x000fe20000000000 */
[----:B------:R-:W-:Y:S01]  /*0710*/  VOTEU.ALL UP2, P1 ;  /* 0x00000000003f7886 */ /* 0x000fe20000840000 */
[----:B------:R-:W-:Y:S01]  /*0720*/  VOTEU.ALL UP3, P1 ;  /* 0x00000000003f7886 */ /* 0x000fe20000860000 */
[----:B------:R-:W-:Y:S01]  /*0730*/  VOTEU.ALL UP4, P1 ;  /* 0x00000000003f7886 */ /* 0x000fe20000880000 */
[----:B------:R-:W1:Y:S01]  /*0740*/  @!UP1 S2UR UR11, SR_CgaCtaId ;  /* 0x00000000000b99c3 */ /* 0x000e620000008800 */
[----:B------:R-:W-:Y:S01]  /*0750*/  VOTEU.ALL UP5, P1 ;  /* 0x00000000003f7886 */ /* 0x000fe200008a0000 */
[----:B------:R-:W-:Y:S01]  /*0760*/  ISETP.NE.AND P1, PT, RZ, UR13, PT ;  /* 0x0000000dff007c0c */ /* 0x000fe2000bf25270 */
[----:B0-----:R-:W-:-:S02]  /*0770*/  @!UP0 ULEA UR5, UR8, UR5, 0x18 ;  /* 0x0000000508058291 */ /* 0x001fc4000f8ec03f */
[----:B------:R-:W-:-:S04]  /*0780*/  @!UP1 UIADD3 UR8, -UR9, 0x100000, URZ ;  /* 0x0010000009089890 */ /* 0x000fc8000fffe13f */
[----:B------:R-:W-:Y:S02]  /*0790*/  @!UP1 USHF.L.U32 UR9, UR8, 0xb, URZ ;  /* 0x0000000b08099899 */ /* 0x000fe4000800063f */
[----:B------:R-:W-:Y:S01]  /*07a0*/  @!UP1 USHF.L.U32 UR8, UR8, 0x1, URZ ;  /* 0x0000000108089899 */ /* 0x000fe2000800063f */
[----:B------:R-:W-:Y:S01]  /*07b0*/  VOTEU.ALL UP0, P0 ;  /* 0x00000000003f7886 */ /* 0x000fe20000000000 */
[----:B-1----:R-:W-:Y:S01]  /*07c0*/  @!UP1 ULEA UR10, UR11, UR10, 0x18 ;  /* 0x0000000a0b0a9291 */ /* 0x002fe2000f8ec03f */
[----:B------:R-:W-:Y:S01]  /*07d0*/  VOTEU.ALL UP1, P0 ;  /* 0x00000000003f7886 */ /* 0x000fe20000020000 */
[----:B------:R-:W0:Y:S02]  /*07e0*/  FENCE.VIEW.ASYNC.S ;  /* 0x00000000000073c6 */ /* 0x000e240000000000 */
[----:B0-----:R-:W0:Y:S02]  /*07f0*/  @!UP0 SYNCS.EXCH.64 URZ, [UR5+0x150], UR6 ;  /* 0x00015006053f85b2 */ /* 0x001e240008000100 */
[----:B------:R1:W0:Y:S01]  /*0800*/  @!UP1 SYNCS.EXCH.64 URZ, [UR5+0x158], UR6 ;  /* 0x00015806053f95b2 */ /* 0x0002220008000100 */
[----:B------:R-:W-:Y:S01]  /*0810*/  NOP ;  /* 0x0000000000007918 */ /* 0x000fe20000000000 */
[----:B-1----:R-:W-:-:S02]  /*0820*/  ULDC.64 UR6, c[0x0][0x798] ;  /* 0x0001e60000067ab9 */ /* 0x002fc40000000a00 */
[----:B------:R-:W-:Y:S02]  /*0830*/  ISETP.NE.U32.AND P0, PT, RZ, UR6, PT ;  /* 0x00000006ff007c0c */ /* 0x000fe4000bf05070 */
[----:B------:R1:W0:Y:S02]  /*0840*/  @!UP2 SYNCS.EXCH.64 URZ, [UR10+0x130], UR8 ;  /* 0x000130080a3fa5b2 */ /* 0x0002240008000100 */
[----:B------:R-:W-:Y:S01]  /*0850*/  ISETP.NE.AND.EX P0, PT, RZ, UR7, PT, P0 ;  /* 0x00000007ff007c0c */ /* 0x000fe2000bf05300 */
[----:B------:R1:W0:Y:S01]  /*0860*/  @!UP3 SYNCS.EXCH.64 URZ, [UR10+0x138], UR8 ;  /* 0x000138080a3fb5b2 */ /* 0x0002220008000100 */
[----:B------:R1:W0:Y:S01]  /*0870*/  @!UP4 SYNCS.EXCH.64 URZ, [UR10+0x140], UR8 ;  /* 0x000140080a3fc5b2 */ /* 0x0002220008000100 */
[----:B------:R1:W0:Y:S01]  /*0880*/  @!UP5 SYNCS.EXCH.64 URZ, [UR10+0x148], UR8 ;  /* 0x000148080a3fd5b2 */ /* 0x0002220008000100 */
[----:B------:R-:W-:Y:S01]  /*0890*/  NOP ;  /* 0x0000000000007918 */ /* 0x000fe20000000000 */
[----:B0-----:R-:W-:Y:S08]  /*08a0*/  BAR.SYNC.DEFER_BLOCKING 0x0 ;  /* 0x0000000000007b1d */ /* 0x001ff00000010000 */
[----:B-1----:R-:W-:Y:S05]  /*08b0*/  @!P0 BRA `(.L_x_4) ;  /* 0x00000000001c8947 */ /* 0x002fea0003800000 */
[----:B------:R-:W0:Y:S02]  /*08c0*/  LDC.64 R2, c[0x0][0x798] ;  /* 0x0001e600ff027b82 */ /* 0x000e240000000a00 */
[----:B0-----:R-:W2:Y:S02]  /*08d0*/  LDG.E.64 R2, desc[UR50][R2.64] ;  /* 0x0000003202027981 */ /* 0x001ea4000c1e1b00 */
[----:B--2---:R-:W-:-:S04]  /*08e0*/  ISETP.NE.U32.AND P0, PT, R2, RZ, PT ;  /* 0x000000ff0200720c */ /* 0x004fc80003f05070 */
[----:B------:R-:W-:-:S13]  /*08f0*/  ISETP.NE.AND.EX P0, PT, R3, RZ, PT, P0 ;  /* 0x000000ff0300720c */ /* 0x000fda0003f05300 */
[----:B------:R-:W-:Y:S05]  /*0900*/  @!P0 BRA `(.L_x_4) ;  /* 0x0000000000088947 */ /* 0x000fea0003800000 */
[----:B------:R1:W5:Y:S01]  /*0910*/  LD.E R56, desc[UR50][R2.64] ;  /* 0x0000003202387980 */ /* 0x000362000c101900 */
[----:B------:R-:W-:Y:S05]  /*0920*/  BRA `(.L_x_5) ;  /* 0x0000000000247947 */ /* 0x000fea0003800000 */
.L_x_4:
[----:B------:R-:W-:Y:S02]  /*0930*/  ULDC.64 UR6, c[0x0][0x788] ;  /* 0x0001e20000067ab9 */ /* 0x000fe40000000a00 */
[----:B------:R-:W-:-:S04]  /*0940*/  ISETP.NE.U32.AND P0, PT, RZ, UR6, PT ;  /* 0x00000006ff007c0c */ /* 0x000fc8000bf05070 */
[----:B------:R-:W-:-:S13]  /*0950*/  ISETP.NE.AND.EX P0, PT, RZ, UR7, PT, P0 ;  /* 0x00000007ff007c0c */ /* 0x000fda000bf05300 */
[----:B------:R-:W-:Y:S05]  /*0960*/  @!P0 BRA `(.L_x_6) ;  /* 0x00000000000c8947 */ /* 0x000fea0003800000 */
[----:B------:R-:W0:Y:S02]  /*0970*/  LDC.64 R56, c[0x0][0x788] ;  /* 0x0001e200ff387b82 */ /* 0x000e240000000a00 */
[----:B0-----:R0:W5:Y:S01]  /*0980*/  LDG.E R56, desc[UR50][R56.64] ;  /* 0x0000003238387981 */ /* 0x001162000c1e1900 */
[----:B------:R-:W-:Y:S05]  /*0990*/  BRA `(.L_x_5) ;  /* 0x0000000000087947 */ /* 0x000fea0003800000 */
.L_x_6:
[----:B------:R-:W-:Y:S02]  /*09a0*/  ULDC UR5, c[0x0][0x780] ;  /* 0x0001e00000057ab9 */ /* 0x000fe40000000800 */
[----:B------:R-:W-:-:S07]  /*09b0*/  IMAD.U32 R56, RZ, RZ, UR5 ;  /* 0x00000005ff387e24 */ /* 0x000fce000f8e00ff */
.L_x_5:
[----:B------:R-:W-:Y:S02]  /*09c0*/  ULDC.64 UR6, c[0x0][0x7a0] ;  /* 0x0001e80000067ab9 */ /* 0x000fe40000000a00 */
[----:B------:R-:W-:-:S04]  /*09d0*/  ISETP.NE.U32.AND P0, PT, RZ, UR6, PT ;  /* 0x00000006ff007c0c */ /* 0x000fc8000bf05070 */
[----:B------:R-:W-:-:S13]  /*09e0*/  ISETP.NE.AND.EX P0, PT, RZ, UR7, PT, P0 ;  /* 0x00000007ff007c0c */ /* 0x000fda000bf05300 */
[----:B------:R-:W-:Y:S05]  /*09f0*/  @!P0 BRA `(.L_x_7) ;  /* 0x00000000001c8947 */ /* 0x000fea0003800000 */
[----:B-1----:R-:W1:Y:S02]  /*0a00*/  LDC.64 R2, c[0x0][0x7a0] ;  /* 0x0001e800ff027b82 */ /* 0x002e640000000a00 */
[----:B-1----:R-:W2:Y:S02]  /*0a10*/  LDG.E.64 R2, desc[UR50][R2.64] ;  /* 0x0000003202027981 */ /* 0x002ea4000c1e1b00 */
[----:B--2---:R-:W-:-:S04]  /*0a20*/  ISETP.NE.U32.AND P0, PT, R2, RZ, PT ;  /* 0x000000ff0200720c */ /* 0x004fc80003f05070 */
[----:B------:R-:W-:-:S13]  /*0a30*/  ISETP.NE.AND.EX P0, PT, R3, RZ, PT, P0 ;  /* 0x000000ff0300720c */ /* 0x000fda0003f05300 */
[----:B------:R-:W-:Y:S05]  /*0a40*/  @!P0 BRA `(.L_x_7) ;  /* 0x0000000000088947 */ /* 0x000fea0003800000 */
[----:B0-----:R2:W5:Y:S01]  /*0a50*/  LD.E R57, desc[UR50][R2.64] ;  /* 0x0000003202397980 */ /* 0x001562000c101900 */
[----:B------:R-:W-:Y:S05]  /*0a60*/  BRA `(.L_x_8) ;  /* 0x0000000000247947 */ /* 0x000fea0003800000 */
.L_x_7:
[----:B------:R-:W-:Y:S02]  /*0a70*/  ULDC.64 UR6, c[0x0][0x790] ;  /* 0x0001e40000067ab9 */ /* 0x000fe40000000a00 */
[----:B------:R-:W-:-:S04]  /*0a80*/  ISETP.NE.U32.AND P0, PT, RZ, UR6, PT ;  /* 0x00000006ff007c0c */ /* 0x000fc8000bf05070 */
[----:B------:R-:W-:-:S13]  /*0a90*/  ISETP.NE.AND.EX P0, PT, RZ, UR7, PT, P0 ;  /* 0x00000007ff007c0c */ /* 0x000fda000bf05300 */
[----:B------:R-:W-:Y:S05]  /*0aa0*/  @!P0 BRA `(.L_x_9) ;  /* 0x00000000000c8947 */ /* 0x000fea0003800000 */
[----:B-1----:R-:W0:Y:S02]  /*0ab0*/  LDC.64 R2, c[0x0][0x790] ;  /* 0x0001e400ff027b82 */ /* 0x002e240000000a00 */
[----:B0-----:R0:W5:Y:S01]  /*0ac0*/  LDG.E R57, desc[UR50][R2.64] ;  /* 0x0000003202397981 */ /* 0x001162000c1e1900 */
[----:B------:R-:W-:Y:S05]  /*0ad0*/  BRA `(.L_x_8) ;  /* 0x0000000000087947 */ /* 0x000fea0003800000 */
.L_x_9:
[----:B------:R-:W-:Y:S02]  /*0ae0*/  ULDC UR5, c[0x0][0x784] ;  /* 0x0001e10000057ab9 */ /* 0x000fe40000000800 */
[----:B0-----:R-:W-:-:S07]  /*0af0*/  IMAD.U32 R57, RZ, RZ, UR5 ;  /* 0x00000005ff397e24 */ /* 0x001fce000f8e00ff */
.L_x_8:
[----:B012---:R-:W0:Y:S01]  /*0b00*/  LDC R2, c[0x0][0x85c] ;  /* 0x00021700ff027b82 */ /* 0x007e220000000800 */
[----:B------:R-:W1:Y:S01]  /*0b10*/  S2R R12, SR_CTAID.Y ;  /* 0x00000000000c7919 */ /* 0x000e620000002600 */
[----:B------:R-:W-:Y:S01]  /*0b20*/  UISETP.NE.AND UP0, UPT, UR13, 0x2, UPT ;  /* 0x000000020d00788c */ /* 0x000fe2000bf05270 */
[----:B------:R-:W-:Y:S01]  /*0b30*/  IMAD.MOV.U32 R5, RZ, RZ, RZ ;  /* 0x000000ffff057224 */ /* 0x000fe200078e00ff */
[----:B------:R-:W-:Y:S01]  /*0b40*/  ULDC UR5, c[0x0][0x28c] ;  /* 0x0000a30000057ab9 */ /* 0x000fe20000000800 */
[----:B------:R-:W2:Y:S01]  /*0b50*/  S2R R4, SR_CTAID.X ;  /* 0x0000000000047919 */ /* 0x000ea20000002500 */
[----:B------:R-:W-:Y:S02]  /*0b60*/  UIADD3 UR5, UR5, 0x3f, URZ ;  /* 0x0000003f05057890 */ /* 0x000fe4000fffe03f */
[----:B------:R-:W-:Y:S01]  /*0b70*/  PLOP3.LUT P0, PT, PT, PT, UP0, 0x80, 0x0 ;  /* 0x000000000000781c */ /* 0x000fe20003f0f008 */
[----:B------:R-:W-:Y:S01]  /*0b80*/  UMOV UR38, URZ ;  /* 0x0000003f00267c82 */ /* 0x000fe20008000000 */
[----:B------:R-:W-:Y:S01]  /*0b90*/  USHF.R.S32.HI UR8, URZ, 0x1f, UR5 ;  /* 0x0000001f3f087899 */ /* 0x000fe20008011405 */
[----:B------:R-:W-:Y:S01]  /*0ba0*/  UMOV UR39, URZ ;  /* 0x0000003f00277c82 */ /* 0x000fe20008000000 */
[----:B------:R-:W-:-:S02]  /*0bb0*/  ULDC.64 UR10, c[0x0][0x850] ;  /* 0x00021400000a7ab9 */ /* 0x000fc40000000a00 */
[----:B------:R-:W-:-:S04]  /*0bc0*/  ULEA.HI UR8, UR8, UR5, URZ, 0x6 ;  /* 0x0000000508087291 */ /* 0x000fc8000f8f303f */
[----:B------:R-:W-:Y:S01]  /*0bd0*/  USHF.R.S32.HI UR41, URZ, 0x6, UR8 ;  /* 0x000000063f297899 */ /* 0x000fe20008011408 */
[----:B0-----:R-:W-:-:S04]  /*0be0*/  ISETP.NE.AND P2, PT, R2, 0x1, PT ;  /* 0x000000010200780c */ /* 0x001fc80003f45270 */
[----:B------:R-:W-:-:S09]  /*0bf0*/  P2R R3, PR, RZ, 0x4 ;  /* 0x00000004ff037803 */ /* 0x000fd20000000000 */
[----:B------:R-:W2:Y:S01]  /*0c00*/  @P2 LDC R17, c[0x0][0x10] ;  /* 0x00000400ff112b82 */ /* 0x000ea20000000800 */
[----:B-1----:R-:W-:Y:S02]  /*0c10*/  @P2 IMAD.MOV.U32 R6, RZ, RZ, R12 ;  /* 0x000000ffff062224 */ /* 0x002fe400078e000c */
[----:B------:R-:W-:-:S05]  /*0c20*/  @P2 IMAD.MOV.U32 R7, RZ, RZ, RZ ;  /* 0x000000ffff072224 */ /* 0x000fca00078e00ff */
[----:B------:R-:W0:Y:S01]  /*0c30*/  @!P2 LDC R3, c[0x0][0xc] ;  /* 0x00000300ff03ab82 */ /* 0x000e220000000800 */
[----:B------:R-:W-:Y:S01]  /*0c40*/  ULDC UR6, c[0x0][0xc] ;  /* 0x0000030000067ab9 */ /* 0x000fe20000000800 */
[----:B------:R-:W-:Y:S01]  /*0c50*/  ULDC UR7, c[0x0][0x10] ;  /* 0x0000040000077ab9 */ /* 0x000fe20000000800 */
[----:B------:R-:W-:Y:S01]  /*0c60*/  ULDC UR5, c[0x0][0x14] ;  /* 0x0000050000057ab9 */ /* 0x000fe20000000800 */
[----:B------:R-:W-:-:S04]  /*0c70*/  UIMAD.WIDE.U32 UR6, UR6, UR7, URZ ;  /* 0x00000007060672a5 */ /* 0x000fc8000f8e003f */
[----:B------:R-:W-:Y:S02]  /*0c80*/  UIMAD.WIDE.U32 UR36, UR6, UR5, URZ ;  /* 0x00000005062472a5 */ /* 0x000fe4000f8e003f */
[----:B------:R-:W-:-:S04]  /*0c90*/  UIMAD UR42, UR7, UR5, URZ ;  /* 0x00000005072a72a4 */ /* 0x000fc8000f8e023f */
[----:B------:R-:W-:Y:S01]  /*0ca0*/  UIADD3 UR42, UR37, UR42, URZ ;  /* 0x0000002a252a7290 */ /* 0x000fe2000fffe03f */
[----:B--2---:R-:W-:-:S04]  /*0cb0*/  @P2 IMAD.WIDE.U32 R16, R4, R17, R6 ;  /* 0x0000001104102225 */ /* 0x004fc800078e0006 */
[----:B0-----:R-:W-:-:S04]  /*0cc0*/  @!P2 IMAD.WIDE.U32 R6, R3, R12, R4 ;  /* 0x0000000c0306a225 */ /* 0x001fc800078e0004 */
[----:B------:R-:W-:Y:S02]  /*0cd0*/  @P2 IMAD.MOV.U32 R3, RZ, RZ, RZ ;  /* 0x000000ffff032224 */ /* 0x000fe400078e00ff */
[----:B------:R-:W-:Y:S02]  /*0ce0*/  @!P2 IMAD.MOV.U32 R16, RZ, RZ, R6 ;  /* 0x000000ffff10a224 */ /* 0x000fe400078e0006 */
[----:B------:R-:W-:Y:S02]  /*0cf0*/  @P2 IMAD.IADD R17, R17, 0x1, R3 ;  /* 0x0000000111112824 */ /* 0x000fe400078e0203 */
[----:B------:R-:W-:Y:S01]  /*0d00*/  @!P2 IMAD.MOV.U32 R17, RZ, RZ, R7 ;  /* 0x000000ffff11a224 */ /* 0x000fe200078e0007 */
[----:B------:R-:W-:Y:S06]  /*0d10*/  @P0 BRA `(.L_x_10) ;  /* 0x0000000000200947 */ /* 0x000fec0003800000 */
[----:B------:R-:W-:Y:S01]  /*0d20*/  UISETP.GE.U32.AND UP0, UPT, UR41, 0x12, UPT ;  /* 0x000000122900788c */ /* 0x000fe2000bf06070 */
[----:B------:R-:W-:Y:S01]  /*0d30*/  IADD3 R16, P0, R16, UR36, RZ ;  /* 0x0000002410107c10 */ /* 0x000fe2000ff1e0ff */
[----:B------:R-:W-:Y:S01]  /*0d40*/  UIMAD.WIDE.U32 UR6, UR41, 0x38e38e39, URZ ;  /* 0x38e38e39290678a5 */ /* 0x000fe2000f8e003f */
[----:B------:R-:W-:Y:S02]  /*0d50*/  UMOV UR39, URZ ;  /* 0x0000003f00277c82 */ /* 0x000fe40008000000 */
[----:B------:R-:W-:Y:S01]  /*0d60*/  IADD3.X R17, R17, UR42, RZ, P0, !PT ;  /* 0x0000002a11117c10 */ /* 0x000fe200087fe4ff */
[----:B------:R-:W-:-:S04]  /*0d70*/  USHF.R.U32.HI UR6, URZ, 0x2, UR7 ;  /* 0x000000023f067899 */ /* 0x000fc80008011607 */
[----:B------:R-:W-:Y:S02]  /*0d80*/  UIMAD UR38, UR6, -0x12, UR41 ;  /* 0xffffffee062678a4 */ /* 0x000fe4000f8e0229 */
[----:B------:R-:W-:-:S12]  /*0d90*/  @UP0 ULOP3.LUT UR39, UR6, 0x1, URZ, 0xc0, !UPT ;  /* 0x0000000106270892 */ /* 0x000fd8000f8ec03f */
.L_x_10:
[----:B------:R-:W-:Y:S01]  /*0da0*/  ISETP.GE.U32.AND P0, PT, R16, UR10, PT ;  /* 0x0000000a10007c0c */ /* 0x000fe2000bf06070 */
[----:B------:R-:W-:Y:S01]  /*0db0*/  IMAD.MOV.U32 R22, RZ, RZ, -0x1 ;  /* 0xffffffffff167424 */ /* 0x000fe200078e00ff */
[----:B------:R-:W-:Y:S01]  /*0dc0*/  PRMT R3, RZ, 0x7610, R3 ;  /* 0x00007610ff037816 */ /* 0x000fe20000000003 */
[----:B------:R-:W-:Y:S01]  /*0dd0*/  IMAD.MOV.U32 R19, RZ, RZ, -0x1 ;  /* 0xffffffffff137424 */ /* 0x000fe200078e00ff */
[----:B------:R-:W-:Y:S01]  /*0de0*/  ISETP.GE.U32.AND.EX P0, PT, R17, UR11, PT, P0 ;  /* 0x0000000b11007c0c */ /* 0x000fe2000bf06100 */
[----:B------:R-:W-:-:S12]  /*0df0*/  IMAD.MOV.U32 R18, RZ, RZ, -0x1 ;  /* 0xffffffffff127424 */ /* 0x000fd800078e00ff */
[----:B------:R-:W-:Y:S05]  /*0e00*/  @P0 BRA `(.L_x_11) ;  /* 0x0000000400580947 */ /* 0x000fea0003800000 */
[----:B------:R-:W0:Y:S01]  /*0e10*/  LDC.64 R14, c[0x0][0x828] ;  /* 0x00020a00ff0e7b82 */ /* 0x000e220000000a00 */
[----:B------:R-:W-:Y:S02]  /*0e20*/  IMAD.MOV.U32 R6, RZ, RZ, R16 ;  /* 0x000000ffff067224 */ /* 0x000fe400078e0010 */
[----:B------:R-:W-:-:S05]  /*0e30*/  IMAD.MOV.U32 R7, RZ, RZ, R17 ;  /* 0x000000ffff077224 */ /* 0x000fca00078e0011 */
[----:B------:R-:W1:Y:S08]  /*0e40*/  LDC R18, c[0x0][0x830] ;  /* 0x00020c00ff127b82 */ /* 0x000e700000000800 */
[----:B------:R-:W2:Y:S01]  /*0e50*/  LDC.64 R20, c[0x0][0x820] ;  /* 0x00020800ff147b82 */ /* 0x000ea20000000a00 */
[----:B0-----:R-:W-:-:S04]  /*0e60*/  ISETP.NE.U32.AND P0, PT, R14, RZ, PT ;  /* 0x000000ff0e00720c */ /* 0x001fc80003f05070 */
[----:B------:R-:W-:-:S13]  /*0e70*/  ISETP.NE.AND.EX P0, PT, R15, RZ, PT, P0 ;  /* 0x000000ff0f00720c */ /* 0x000fda0003f05300 */
[----:B-12---:R-:W-:Y:S05]  /*0e80*/  @!P0 BRA `(.L_x_12) ;  /* 0x0000000000288947 */ /* 0x006fea0003800000 */
[----:B------:R-:W0:Y:S02]  /*0e90*/  LDC R3, c[0x0][0x834] ;  /* 0x00020d00ff037b82 */ /* 0x000e240000000800 */
[----:B0-----:R-:W-:-:S05]  /*0ea0*/  IADD3 R3, P0, R16, R3, RZ ;  /* 0x0000000310037210 */ /* 0x001fca0007f1e0ff */
[----:B------:R-:W-:-:S04]  /*0eb0*/  IMAD.X R13, RZ, RZ, R17, P0 ;  /* 0x000000ffff0d7224 */ /* 0x000fc800000e0611 */
[----:B------:R-:W-:-:S04]  /*0ec0*/  IMAD.WIDE.U32 R6, R13, R14, RZ ;  /* 0x0000000e0d067225 */ /* 0x000fc800078e00ff */
[----:B------:R-:W-:-:S04]  /*0ed0*/  IMAD.WIDE.U32 R8, P0, R3, R15, R6 ;  /* 0x0000000f03087225 */ /* 0x000fc80007800006 */
[----:B------:R-:W-:-:S04]  /*0ee0*/  IMAD.WIDE.U32 R6, R3, R14, RZ ;  /* 0x0000000e03067225 */ /* 0x000fc800078e00ff */
[----:B------:R-:W-:Y:S01]  /*0ef0*/  IMAD.X R11, RZ, RZ, RZ, P0 ;  /* 0x000000ffff0b7224 */ /* 0x000fe200000e06ff */
[----:B------:R-:W-:Y:S01]  /*0f00*/  IADD3 RZ, P0, R7, R8, RZ ;  /* 0x0000000807ff7210 */ /* 0x000fe20007f1e0ff */
[----:B------:R-:W-:-:S04]  /*0f10*/  IMAD.MOV.U32 R10, RZ, RZ, R9 ;  /* 0x000000ffff0a7224 */ /* 0x000fc800078e0009 */
[----:B------:R-:W-:-:S08]  /*0f20*/  IMAD.WIDE.U32.X R6, R13, R15, R10, P0 ;  /* 0x0000000f0d067225 */ /* 0x000fd000000e040a */
.L_x_12:
[-CC-:B------:R-:W-:Y:S01]  /*0f30*/  SHF.R.U64 R28, R6, R18.reuse, R7.reuse ;  /* 0x00000012061c7219 */ /* 0x180fe20000001207 */
[----:B------:R-:W0:Y:S01]  /*0f40*/  LDC R10, c[0x0][0x818] ;  /* 0x00020600ff0a7b82 */ /* 0x000e220000000800 */
[----:B------:R-:W-:Y:S01]  /*0f50*/  SHF.R.U32.HI R5, RZ, R18, R7 ;  /* 0x00000012ff057219 */ /* 0x000fe20000011607 */
[----:B------:R-:W-:Y:S01]  /*0f60*/  ULDC UR5, c[0x0][0x150] ;  /* 0x0000540000057ab9 */ /* 0x000fe20000000800 */
[----:B------:R-:W-:Y:S02]  /*0f70*/  IADD3 R9, P0, RZ, -R28, RZ ;  /* 0x8000001cff097210 */ /* 0x000fe40007f1e0ff */
[----:B------:R-:W-:-:S03]  /*0f80*/  I2FP.F32.U32 R3, R4 ;  /* 0x0000000400037245 */ /* 0x000fc60000201000 */
[----:B------:R-:W1:Y:S01]  /*0f90*/  LDC.64 R24, c[0x0][0x840] ;  /* 0x00021000ff187b82 */ /* 0x000e620000000a00 */
[----:B------:R-:W-:Y:S02]  /*0fa0*/  IMAD.X R11, RZ, RZ, ~R5, P0 ;  /* 0x000000ffff0b7224 */ /* 0x000fe400000e0e05 */
[----:B------:R-:W-:Y:S01]  /*0fb0*/  FMUL R3, R3, UR5 ;  /* 0x0000000503037c20 */ /* 0x000fe20008400000 */
[----:B------:R-:W-:Y:S01]  /*0fc0*/  IMAD.WIDE.U32 R6, R9, R20, R16 ;  /* 0x0000001409067225 */ /* 0x000fe200078e0010 */
[----:B------:R-:W-:-:S03]  /*0fd0*/  ULDC UR5, c[0x0][0x154] ;  /* 0x0000550000057ab9 */ /* 0x000fc60000000800 */
[----:B------:R-:W-:Y:S01]  /*0fe0*/  IMAD R8, R11, R20, RZ ;  /* 0x000000140b087224 */ /* 0x000fe200078e02ff */
[----:B------:R-:W2:Y:S01]  /*0ff0*/  LDC R5, c[0x0][0x144] ;  /* 0x00005100ff057b82 */ /* 0x000ea20000000800 */
[----:B------:R-:W3:Y:S02]  /*1000*/  F2I.U32.TRUNC.NTZ R3, R3 ;  /* 0x0000000300037305 */ /* 0x000ee4000020f000 */
[----:B------:R-:W-:-:S04]  /*1010*/  IMAD R9, R9, R21, R8 ;  /* 0x0000001509097224 */ /* 0x000fc800078e0208 */
[----:B------:R-:W-:Y:S01]  /*1020*/  IMAD.IADD R7, R7, 0x1, R9 ;  /* 0x0000000107077824 */ /* 0x000fe200078e0209 */
[----:B------:R-:W4:Y:S01]  /*1030*/  LDC R18, c[0x0][0x808] ;  /* 0x00020200ff127b82 */ /* 0x000f220000000800 */
[----:B------:R-:W-:-:S03]  /*1040*/  IMAD.MOV.U32 R9, RZ, RZ, -0x1 ;  /* 0xffffffffff097424 */ /* 0x000fc600078e00ff */
[----:B0-----:R-:W-:Y:S02]  /*1050*/  SHF.R.U64 R14, R6, R10, R7 ;  /* 0x0000000a060e7219 */ /* 0x001fe40000001207 */
[----:B------:R-:W-:Y:S02]  /*1060*/  I2FP.F32.U32 R6, R12 ;  /* 0x0000000c00067245 */ /* 0x000fe40000201000 */
[----:B------:R-:W0:Y:S01]  /*1070*/  LDC R20, c[0x0][0x858] ;  /* 0x00021600ff147b82 */ /* 0x000e220000000800 */
[----:B-1----:R-:W-:Y:S01]  /*1080*/  ISETP.NE.U32.AND P0, PT, R24, RZ, PT ;  /* 0x000000ff1800720c */ /* 0x002fe20003f05070 */
[----:B---3--:R-:W-:Y:S02]  /*1090*/  IMAD.MOV R8, RZ, RZ, -R3 ;  /* 0x000000ffff087224 */ /* 0x008fe400078e0a03 */
[----:B------:R-:W-:Y:S01]  /*10a0*/  FMUL R6, R6, UR5 ;  /* 0x0000000506067c20 */ /* 0x000fe20008400000 */
[----:B------:R-:W-:Y:S02]  /*10b0*/  SHF.R.U32.HI R7, RZ, R10, R7 ;  /* 0x0000000aff077219 */ /* 0x000fe40000011607 */
[----:B------:R-:W-:Y:S01]  /*10c0*/  ISETP.NE.AND.EX P0, PT, R25, RZ, PT, P0 ;  /* 0x000000ff1900720c */ /* 0x000fe20003f05300 */
[----:B------:R1:W3:Y:S01]  /*10d0*/  F2I.U32.TRUNC.NTZ R13, R6 ;  /* 0x00000006000d7305 */ /* 0x0002e2000020f000 */
[----:B------:R-:W1:Y:S01]  /*10e0*/  LDC R15, c[0x0][0x148] ;  /* 0x00005200ff0f7b82 */ /* 0x000e620000000800 */
[----:B--2---:R-:W-:-:S07]  /*10f0*/  IMAD R3, R5, R8, R4 ;  /* 0x0000000805037224 */ /* 0x004fce00078e0204 */
[----:B------:R-:W2:Y:S01]  /*1100*/  LDC R21, c[0x0][0x800] ;  /* 0x00020000ff157b82 */ /* 0x000ea20000000800 */
[-CC-:B----4-:R-:W-:Y:S02]  /*1110*/  SHF.R.U64 R30, R14, R18.reuse, R7.reuse ;  /* 0x000000120e1e7219 */ /* 0x190fe40000001207 */
[----:B------:R-:W-:Y:S01]  /*1120*/  SHF.R.U32.HI R5, RZ, R18, R7 ;  /* 0x00000012ff057219 */ /* 0x000fe20000011607 */
[----:B------:R-:W-:-:S04]  /*1130*/  IMAD.MOV.U32 R7, RZ, RZ, 0x1 ;  /* 0x00000001ff077424 */ /* 0x000fc800078e00ff */
[----:B------:R-:W4:Y:S01]  /*1140*/  LDC R22, c[0x0][0x848] ;  /* 0x00021200ff167b82 */ /* 0x000f220000000800 */
[-C--:B0-----:R-:W-:Y:S02]  /*1150*/  SHF.L.U32 R4, R9, R20.reuse, RZ ;  /* 0x0000001409047219 */ /* 0x081fe400000006ff */
[--C-:B------:R-:W-:Y:S02]  /*1160*/  SHF.R.U64 R18, R30, R20, R5.reuse ;  /* 0x000000141e127219 */ /* 0x100fe40000001205 */
[----:B------:R-:W-:Y:S02]  /*1170*/  LOP3.LUT R11, RZ, R4, RZ, 0x33, !PT ;  /* 0x00000004ff0b7212 */ /* 0x000fe400078e33ff */
[-C--:B------:R-:W-:Y:S01]  /*1180*/  SHF.R.U32.HI R5, RZ, R20.reuse, R5 ;  /* 0x00000014ff057219 */ /* 0x080fe20000011605 */
[----:B------:R-:W0:Y:S01]  /*1190*/  LDC R27, c[0x0][0x838] ;  /* 0x00020e00ff1b7b82 */ /* 0x000e220000000800 */
[----:B------:R-:W-:Y:S01]  /*11a0*/  SHF.L.U32 R10, R7, R20, RZ ;  /* 0x00000014070a7219 */ /* 0x000fe200000006ff */
[----:B------:R-:W-:-:S06]  /*11b0*/  IMAD.MOV.U32 R4, RZ, RZ, R18 ;  /* 0x000000ffff047224 */ /* 0x000fcc00078e0012 */
[----:B------:R-:W0:Y:S01]  /*11c0*/  LDC R26, c[0x0][0x810] ;  /* 0x00020400ff1a7b82 */ /* 0x000e220000000800 */
[----:B-1-3--:R-:W-:Y:S05]  /*11d0*/  @!P0 BRA `(.L_x_13) ;  /* 0x0000000000288947 */ /* 0x00afea0003800000 */
[----:B------:R-:W1:Y:S02]  /*11e0*/  LDC R9, c[0x0][0x84c] ;  /* 0x00021300ff097b82 */ /* 0x000e640000000800 */
[----:B-1----:R-:W-:-:S05]  /*11f0*/  IADD3 R9, P0, R18, R9, RZ ;  /* 0x0000000912097210 */ /* 0x002fca0007f1e0ff */
        /* <DEDUP_REMOVED lines=8> */
.L_x_13:
[----:B----4-:R-:W-:Y:S01]  /*1280*/  SHF.R.U64 R4, R4, R22, R5 ;  /* 0x0000001604047219 */ /* 0x010fe20000001205 */
[----:B--2---:R-:W-:Y:S01]  /*1290*/  VIADD R5, R21, 0xffffffff ;  /* 0xffffffff15057836 */ /* 0x004fe20000000000 */
[----:B------:R-:W-:Y:S01]  /*12a0*/  LOP3.LUT R11, R30, R11, RZ, 0xc0, !PT ;  /* 0x0000000b1e0b7212 */ /* 0x000fe200078ec0ff */
[----:B------:R-:W-:Y:S02]  /*12b0*/  IMAD.MOV R13, RZ, RZ, -R13 ;  /* 0x000000ffff0d7224 */ /* 0x000fe400078e0a0d */
[----:B------:R-:W-:Y:S01]  /*12c0*/  IMAD.MOV R6, RZ, RZ, -R4 ;  /* 0x000000ffff067224 */ /* 0x000fe200078e0a04 */
[----:B------:R-:W-:Y:S01]  /*12d0*/  LOP3.LUT R5, R14, R5, RZ, 0xc0, !PT ;  /* 0x000000050e057212 */ /* 0x000fe200078ec0ff */
[----:B------:R-:W-:Y:S02]  /*12e0*/  IMAD R10, R10, R4, R11 ;  /* 0x000000040a0a7224 */ /* 0x000fe400078e020b */
[----:B------:R-:W-:Y:S02]  /*12f0*/  @P2 IMAD R3, R15, R13, R12 ;  /* 0x0000000d0f032224 */ /* 0x000fe400078e020c */
[----:B0-----:R-:W-:-:S02]  /*1300*/  IMAD R4, R6, R27, R18 ;  /* 0x0000001b06047224 */ /* 0x001fc400078e0212 */
[----:B------:R-:W-:Y:S02]  /*1310*/  IMAD R22, R10, R26, R3 ;  /* 0x0000001a0a167224 */ /* 0x000fe400078e0203 */
[----:B------:R-:W-:Y:S02]  /*1320*/  IMAD R5, R4, R21, R5 ;  /* 0x0000001504057224 */ /* 0x000fe400078e0205 */
[----:B------:R-:W-:Y:S02]  /*1330*/  IMAD.MOV.U32 R3, RZ, RZ, 0x1 ;  /* 0x00000001ff037424 */ /* 0x000fe400078e00ff */
[----:B------:R-:W-:Y:S01]  /*1340*/  IMAD.MOV.U32 R18, RZ, RZ, R28 ;  /* 0x000000ffff127224 */ /* 0x000fe200078e001c */
[----:B------:R-:W-:Y:S02]  /*1350*/  SEL R19, R5, R22, !P2 ;  /* 0x0000001605137207 */ /* 0x000fe40005000000 */
[----:B------:R-:W-:-:S07]  /*1360*/  SEL R22, R22, R5, !P2 ;  /* 0x0000000516167207 */ /* 0x000fce0005000000 */
.L_x_11:
[----:B------:R-:W-:Y:S05]  /*1370*/  @!P1 BRA `(.L_x_14) ;  /* 0x00000050007c9947 */ /* 0x000fea0003800000 */
[----:B------:R-:W-:-:S06]  /*1380*/  UISETP.GT.U32.AND UP0, UPT, UR12, 0x1, UPT ;  /* 0x000000010c00788c */ /* 0x000fcc000bf04070 */
[----:B------:R-:W-:-:S13]  /*1390*/  PLOP3.LUT P0, PT, PT, PT, UP0, 0x80, 0x0 ;  /* 0x000000000000781c */ /* 0x000fda0003f0f008 */
[----:B------:R-:W-:Y:S05]  /*13a0*/  @P0 EXIT ;  /* 0x000000000000094d */ /* 0x000fea0003800000 */
.L_x_15:
[----:B------:R-:W-:-:S08]  /*13b0*/  NOP ;  /* 0x0000000000007918 */ /* 0x000fd00000000000 */
[----:B------:R-:W0:Y:S02]  /*13c0*/  USETMAXREG.TRY_ALLOC.CTAPOOL UP0, 0xe8 ;  /* 0x000000e8000079c8 */ /* 0x000e240008000600 */
[----:B0-----:R-:W-:-:S13]  /*13d0*/  PLOP3.LUT P0, PT, PT, PT, UP0, 0x80, 0x0 ;  /* 0x000000000000781c */ /* 0x001fda0003f0f008 */
[----:B------:R-:W-:Y:S05]  /*13e0*/  @!P0 BRA `(.L_x_15) ;  /* 0xfffffffc00f08947 */ /* 0x000fea000383ffff */
[----:B------:R-:W-:-:S13]  /*13f0*/  LOP3.LUT P0, RZ, R3, 0xff, RZ, 0xc0, !PT ;  /* 0x000000ff03ff7812 */ /* 0x000fda000780c0ff */
[----:B------:R-:W-:Y:S05]  /*1400*/  @!P0 EXIT ;  /* 0x000000000000894d */ /* 0x000fea0003800000 */
[----:B------:R-:W-:Y:S01]  /*1410*/  SHF.R.S32.HI R0, RZ, 0x1f, R23 ;  /* 0x0000001fff007819 */ /* 0x000fe20000011417 */
[----:B------:R-:W0:Y:S01]  /*1420*/  S2UR UR4, SR_CgaCtaId ;  /* 0x00000000000479c3 */ /* 0x000e220000008800 */
[----:B------:R-:W-:Y:S02]  /*1430*/  UIADD3 UR5, UR47, -0x1, URZ ;  /* 0xffffffff2f057890 */ /* 0x000fe4000fffe03f */
[----:B------:R-:W-:Y:S01]  /*1440*/  LEA.HI R3, R0, R23, RZ, 0x2 ;  /* 0x0000001700037211 */ /* 0x000fe200078f10ff */
[----:B------:R-:W-:Y:S01]  /*1450*/  UMOV UR45, 0x400 ;  /* 0x00000400002d7882 */ /* 0x000fe20000000000 */
[----:B------:R-:W-:Y:S02]  /*1460*/  UISETP.NE.AND UP0, UPT, UR5, URZ, UPT ;  /* 0x0000003f0500728c */ /* 0x000fe4000bf05270 */
[--C-:B------:R-:W-:Y:S01]  /*1470*/  SHF.R.S32.HI R60, RZ, 0x2, R3.reuse ;  /* 0x00000002ff3c7819 */ /* 0x100fe20000011403 */
[----:B------:R-:W-:Y:S01]  /*1480*/  UIADD3 UR43, UR41, -0x1, URZ ;  /* 0xffffffff292b7890 */ /* 0x000fe2000fffe03f */
[----:B------:R-:W-:Y:S01]  /*1490*/  SHF.R.S32.HI R5, RZ, 0x1f, R3 ;  /* 0x0000001fff057819 */ /* 0x000fe20000011403 */
[----:B------:R-:W-:Y:S01]  /*14a0*/  USHF.L.U32 UR44, UR41, 0x1, URZ ;  /* 0x00000001292c7899 */ /* 0x000fe2000800063f */
[----:B------:R-:W-:-:S02]  /*14b0*/  LOP3.LUT R4, R3, 0xfffffffc, RZ, 0xc0, !PT ;  /* 0xfffffffc03047812 */ /* 0x000fc400078ec0ff */
[----:B------:R-:W-:Y:S02]  /*14c0*/  LEA.HI R5, R5, R60, RZ, 0x3 ;  /* 0x0000003c05057211 */ /* 0x000fe400078f18ff */
[----:B------:R-:W-:Y:S01]  /*14d0*/  LEA.HI R3, R0, R23, RZ, 0x5 ;  /* 0x0000001700037211 */ /* 0x000fe200078f28ff */
[----:B------:R-:W-:Y:S01]  /*14e0*/  IMAD.IADD R23, R23, 0x1, -R4 ;  /* 0x0000000117177824 */ /* 0x000fe200078e0a04 */
[----:B------:R-:W-:-:S03]  /*14f0*/  LOP3.LUT R5, R5, 0xfffffff8, RZ, 0xc0, !PT ;  /* 0xfffffff805057812 */ /* 0x000fc600078ec0ff */
[----:B------:R-:W-:Y:S02]  /*1500*/  IMAD.SHL.U32 R58, R23, 0x2, RZ ;  /* 0x00000002173a7824 */ /* 0x000fe400078e00ff */
[----:B------:R-:W-:Y:S01]  /*1510*/  IMAD.IADD R60, R60, 0x1, -R5 ;  /* 0x000000013c3c7824 */ /* 0x000fe200078e0a05 */
[----:B------:R-:W-:Y:S01]  /*1520*/  SHF.R.S32.HI R5, RZ, 0x5, R3 ;  /* 0x00000005ff057819 */ /* 0x000fe20000011403 */
[----:B0-----:R-:W-:Y:S02]  /*1530*/  ULEA UR45, UR4, UR45, 0x18 ;  /* 0x0000002d042d7291 */ /* 0x001fe4000f8ec03f */
[----:B------:R-:W-:Y:S01]  /*1540*/  USHF.L.U32 UR4, UR5, 0x3, URZ ;  /* 0x0000000305047899 */ /* 0x000fe2000800063f */
[----:B------:R-:W-:Y:S01]  /*1550*/  LEA.HI R0, R60, R60, RZ, 0x1 ;  /* 0x0000003c3c007211 */ /* 0x000fe200078f08ff */
[C---:B------:R-:W-:Y:S01]  /*1560*/  IMAD R4, R5.reuse, 0x400, R58 ;  /* 0x0000040005047824 */ /* 0x040fe200078e023a */
[----:B------:R-:W-:Y:S01]  /*1570*/  USEL UR5, URZ, 0x1, UP0 ;  /* 0x000000013f057887 */ /* 0x000fe20008000000 */
[----:B------:R-:W-:Y:S01]  /*1580*/  SHF.R.S32.HI R61, RZ, 0x1f, R60 ;  /* 0x0000001fff3d7819 */ /* 0x000fe2000001143c */
[----:B------:R-:W-:Y:S01]  /*1590*/  ULOP3.LUT UR4, UR4, 0x8, URZ, 0xc0, !UPT ;  /* 0x0000000804047892 */ /* 0x000fe2000f8ec03f */
[----:B------:R-:W-:Y:S01]  /*15a0*/  SHF.R.S32.HI R72, RZ, 0x1, R0 ;  /* 0x00000001ff487819 */ /* 0x000fe20000011400 */
[C-C-:B------:R-:W-:Y:S01]  /*15b0*/  IMAD R63, R5.reuse, -0x10, -R60.reuse ;  /* 0xfffffff0053f7824 */ /* 0x140fe200078e0a3c */
[----:B------:R-:W-:Y:S01]  /*15c0*/  LOP3.LUT R3, R0, 0x3fffffe, RZ, 0xc0, !PT ;  /* 0x03fffffe00037812 */ /* 0x000fe200078ec0ff */
[----:B------:R-:W-:Y:S01]  /*15d0*/  ULOP3.LUT UR48, UR4, 0x8, URZ, 0x3c, !UPT ;  /* 0x0000000804307892 */ /* 0x000fe2000f8e3c3f */
[----:B------:R-:W-:Y:S01]  /*15e0*/  IMAD.U32 R73, RZ, RZ, UR5 ;  /* 0x00000005ff497e24 */ /* 0x000fe2000f8e00ff */
[----:B------:R-:W-:Y:S01]  /*15f0*/  ULOP3.LUT UR49, UR4, 0x18, URZ, 0x3c, !UPT ;  /* 0x0000001804317892 */ /* 0x000fe2000f8e3c3f */
[----:B------:R-:W-:Y:S01]  /*1600*/  IMAD.SHL.U32 R0, R72, 0x80, RZ ;  /* 0x0000008048007824 */ /* 0x000fe200078e00ff */
[----:B------:R-:W-:Y:S01]  /*1610*/  UIADD3 UR46, UR45, 0x130, URZ ;  /* 0x000001302d2e7890 */ /* 0x000fe2000fffe03f */
[----:B------:R-:W-:Y:S01]  /*1620*/  IMAD.IADD R3, R60, 0x1, -R3 ;  /* 0x000000013c037824 */ /* 0x000fe200078e0a03 */
[----:B------:R-:W-:Y:S01]  /*1630*/  ULDC UR4, c[0x0][0x284] ;  /* 0x0000a10000047ab9 */ /* 0x000fe20000000800 */
[----:B------:R-:W-:Y:S01]  /*1640*/  IMAD.WIDE R60, R5, 0x10, R60 ;  /* 0x00000010053c7825 */ /* 0x000fe200078e023c */
[----:B------:R-:W-:Y:S01]  /*1650*/  LOP3.LUT R0, R0, 0x180, RZ, 0xc0, !PT ;  /* 0x0000018000007812 */ /* 0x000fe200078ec0ff */
[----:B------:R-:W-:-:S02]  /*1660*/  ULEA UR47, UR47, UR46, 0x3 ;  /* 0x0000002e2f2f7291 */ /* 0x000fc4000f8e183f */
[----:B------:R-:W-:Y:S01]  /*1670*/  IMAD R3, R3, 0x40, R4 ;  /* 0x0000004003037824 */ /* 0x000fe200078e0204 */
[----:B------:R-:W-:Y:S01]  /*1680*/  LEA.HI R62, R0, R0, RZ, 0x1d ;  /* 0x00000000003e7211 */ /* 0x000fe200078fe8ff */
[----:B------:R-:W-:-:S04]  /*1690*/  VIADD R63, R63, UR4 ;  /* 0x000000043f3f7c36 */ /* 0x000fc80008000000 */
[----:B------:R-:W-:-:S07]  /*16a0*/  IMAD.IADD R62, R62, 0x1, R3 ;  /* 0x000000013e3e7824 */ /* 0x000fce00078e0203 */
.L_x_112:
[----:B------:R-:W-:-:S04]  /*16b0*/  SHF.L.U32 R0, R73, 0x1f, RZ ;  /* 0x0000001f49007819 */ /* 0x000fc800000006ff */
[----:B------:R-:W0:Y:S02]  /*16c0*/  SYNCS.PHASECHK.TRANS64.TRYWAIT P0, [UR47+-0x8], R0 ;  /* 0xfffff800ff0075a7 */ /* 0x000e24000800016f */
[----:B01-34-:R-:W-:Y:S05]  /*16d0*/  @!P0 BRA `(.L_x_16) ;  /* 0x0000006800448947 */ /* 0x01bfea0003800000 */
.L_x_153:
[----:B------:R-:W-:-:S04]  /*16e0*/  UIADD3 UR4, UR45, 0x800, URZ ;  /* 0x000008002d047890 */ /* 0x000fc8000fffe03f */
[----:B------:R-:W-:-:S06]  /*16f0*/  ULOP3.LUT UP0, URZ, UR4, 0x1bf, URZ, 0xc0, !UPT ;  /* 0x000001bf043f7892 */ /* 0x000fcc000f80c03f */
[----:B------:R-:W-:-:S13]  /*1700*/  PLOP3.LUT P0, PT, PT, PT, UP0, 0x80, 0x0 ;  /* 0x000000000000781c */ /* 0x000fda0003f0f008 */
[----:B------:R-:W-:Y:S05]  /*1710*/  @!P0 BRA `(.L_x_17) ;  /* 0x0000000000408947 */ /* 0x000fea0003800000 */
[----:B0-----:R-:W-:Y:S01]  /*1720*/  MOV R0, 0x0 ;  /* 0x0000000000007802 */ /* 0x001fe20000000f00 */
[----:B------:R-:W-:Y:S01]  /*1730*/  ULDC.64 UR4, c[0x4][0x70] ;  /* 0x01001c0000047ab9 */ /* 0x000fe20000000a00 */
[----:B------:R-:W-:Y:S01]  /*1740*/  ULDC.64 UR6, c[0x4][0x8] ;  /* 0x0100020000067ab9 */ /* 0x000fe20000000a00 */
[----:B------:R-:W-:Y:S01]  /*1750*/  IMAD.U32 R4, RZ, RZ, UR4 ;  /* 0x00000004ff047e24 */ /* 0x000fe2000f8e00ff */
[----:B------:R0:W1:Y:S01]  /*1760*/  LDC.64 R14, c[0x4][R0] ;  /* 0x01000000000e7b82 */ /* 0x0000620000000a00 */
[----:B------:R-:W-:Y:S01]  /*1770*/  IMAD.U32 R5, RZ, RZ, UR5 ;  /* 0x00000005ff057e24 */ /* 0x000fe2000f8e00ff */
[----:B------:R-:W-:Y:S01]  /*1780*/  ULDC.64 UR4, c[0x4][0x78] ;  /* 0x01001e0000047ab9 */ /* 0x000fe20000000a00 */
[----:B------:R-:W-:Y:S02]  /*1790*/  IMAD.U32 R10, RZ, RZ, UR6 ;  /* 0x00000006ff0a7e24 */ /* 0x000fe4000f8e00ff */
[----:B------:R-:W-:Y:S02]  /*17a0*/  IMAD.U32 R6, RZ, RZ, UR4 ;  /* 0x00000004ff067e24 */ /* 0x000fe4000f8e00ff */
[----:B------:R-:W-:-:S02]  /*17b0*/  IMAD.U32 R7, RZ, RZ, UR5 ;  /* 0x00000005ff077e24 */ /* 0x000fc4000f8e00ff */
[----:B------:R-:W-:Y:S02]  /*17c0*/  IMAD.U32 R11, RZ, RZ, UR7 ;  /* 0x00000007ff0b7e24 */ /* 0x000fe4000f8e00ff */
[----:B------:R-:W-:Y:S02]  /*17d0*/  IMAD.MOV.U32 R8, RZ, RZ, 0x70 ;  /* 0x00000070ff087424 */ /* 0x000fe400078e00ff */
[----:B------:R-:W-:Y:S02]  /*17e0*/  IMAD.MOV.U32 R12, RZ, RZ, 0x1 ;  /* 0x00000001ff0c7424 */ /* 0x000fe400078e00ff */
[----:B0-----:R-:W-:-:S07]  /*17f0*/  IMAD.MOV.U32 R13, RZ, RZ, RZ ;  /* 0x000000ffff0d7224 */ /* 0x001fce00078e00ff */
[----:B------:R-:W-:-:S07]  /*1800*/  LEPC R20, `(.L_x_17) ;  /* 0x000000001014794e */ /* 0x000fce0000000000 */
[----:B-1---5:R-:W-:Y:S05]  /*1810*/  CALL.ABS.NOINC R14 ;  /* 0x000000000e007343 */ /* 0x022fea0003c00000 */
.L_x_17:
[----:B------:R-:W-:-:S06]  /*1820*/  ULOP3.LUT UR4, UR40, 0x1, URZ, 0xfc, !UPT ;  /* 0x0000000128047892 */ /* 0x000fcc000f8efc3f */
[----:B0-----:R-:W-:Y:S01]  /*1830*/  IMAD.U32 R0, RZ, RZ, UR4 ;  /* 0x00000004ff007e24 */ /* 0x001fe2000f8e00ff */
[----:B------:R-:W-:-:S04]  /*1840*/  UMOV UR4, 0xffffffff ;  /* 0xffffffff00047882 */ /* 0x000fc80000000000 */
[----:B------:R-:W-:Y:S01]  /*1850*/  ISETP.NE.AND P0, PT, R0, 0x3, PT ;  /* 0x000000030000780c */ /* 0x000fe20003f05270 */
[----:B------:R-:W-:-:S12]  /*1860*/  BRA.DIV UR4, `(.L_x_18) ;  /* 0x0000006604f87947 */ /* 0x000fd8000b800000 */
.L_x_155:
[----:B------:R-:W-:Y:S05]  /*1870*/  @!P0 BRA `(.L_x_19) ;  /* 0x0000000000048947 */ /* 0x000fea0003800000 */
[----:B------:R-:W-:Y:S01]  /*1880*/  BPT.TRAP 0x1 ;  /* 0x000000040000795c */ /* 0x000fe20000300000 */
.L_x_19:
[----:B------:R-:W-:Y:S02]  /*1890*/  IMAD.U32 R3, RZ, RZ, UR38 ;  /* 0x00000026ff037e24 */ /* 0x000fe4000f8e00ff */
[----:B------:R-:W-:-:S03]  /*18a0*/  IMAD.U32 R0, RZ, RZ, UR39 ;  /* 0x00000027ff007e24 */ /* 0x000fc6000f8e00ff */
[----:B------:R-:W-:Y:S02]  /*18b0*/  LEA R3, R3, UR45, 0x3 ;  /* 0x0000002d03037c11 */ /* 0x000fe4000f8e18ff */
[----:B------:R-:W-:-:S04]  /*18c0*/  SHF.L.U32 R0, R0, 0x1f, RZ ;  /* 0x0000001f00007819 */ /* 0x000fc800000006ff */
[----:B------:R0:W1:Y:S01]  /*18d0*/  SYNCS.PHASECHK.TRANS64.TRYWAIT P1, [R3+URZ], R0 ;  /* 0x00000000030075a7 */ /* 0x000062000802017f */
[----:B------:R-:W-:Y:S05]  /*18e0*/  @!P0 BRA `(.L_x_20) ;  /* 0x0000000000048947 */ /* 0x000fea0003800000 */
[----:B------:R-:W-:Y:S01]  /*18f0*/  BPT.TRAP 0x1 ;  /* 0x000000040000795c */ /* 0x000fe20000300000 */
.L_x_20:
[----:B-1----:R-:W-:Y:S05]  /*1900*/  @P1 BRA `(.L_x_21) ;  /* 0x0000000000081947 */ /* 0x002fea0003800000 */
[----:B------:R-:W1:Y:S02]  /*1910*/  SYNCS.PHASECHK.TRANS64.TRYWAIT P1, [R3+URZ], R0 ;  /* 0x00000000030075a7 */ /* 0x000e64000802017f */
[----:B-1----:R-:W-:Y:S05]  /*1920*/  @!P1 BRA `(.L_x_22) ;  /* 0x0000006400e49947 */ /* 0x002fea0003800000 */
.L_x_21:
[----:B------:R-:W-:-:S04]  /*1930*/  UIADD3 UR4, UR38, 0x1, URZ ;  /* 0x0000000126047890 */ /* 0x000fc8000fffe03f */
[----:B------:R-:W-:Y:S02]  /*1940*/  UISETP.NE.AND UP0, UPT, UR4, 0x12, UPT ;  /* 0x000000120400788c */ /* 0x000fe4000bf05270 */
[----:B------:R-:W-:Y:S02]  /*1950*/  IMAD.U32 R5, RZ, RZ, UR4 ;  /* 0x00000004ff057e24 */ /* 0x000fe4000f8e00ff */
[----:B------:R-:W-:Y:S02]  /*1960*/  USEL UR4, URZ, 0x1, UP0 ;  /* 0x000000013f047887 */ /* 0x000fe40008000000 */
[----:B------:R-:W-:Y:S02]  /*1970*/  PLOP3.LUT P1, PT, PT, PT, UP0, 0x80, 0x0 ;  /* 0x000000000000781c */ /* 0x000fe40003f2f008 */
[----:B------:R-:W-:Y:S02]  /*1980*/  ULOP3.LUT UR4, UR39, UR4, URZ, 0x3c, !UPT ;  /* 0x0000000427047292 */ /* 0x000fe4000f8e3c3f */
[----:B------:R-:W-:-:S04]  /*1990*/  SEL R5, R5, RZ, P1 ;  /* 0x000000ff05057207 */ /* 0x000fc80000800000 */
[----:B01----:R-:W-:Y:S01]  /*19a0*/  IMAD.U32 R3, RZ, RZ, UR4 ;  /* 0x00000004ff037e24 */ /* 0x003fe2000f8e00ff */
[----:B------:R-:W-:Y:S06]  /*19b0*/  @!P0 BRA `(.L_x_23) ;  /* 0x0000000000048947 */ /* 0x000fec0003800000 */
[----:B------:R-:W-:Y:S01]  /*19c0*/  BPT.TRAP 0x1 ;  /* 0x000000040000795c */ /* 0x000fe20000300000 */
.L_x_23:
[----:B------:R-:W-:Y:S01]  /*19d0*/  LOP3.LUT R4, R72, 0x1, RZ, 0xc0, !PT ;  /* 0x0000000148047812 */ /* 0x000fe200078ec0ff */
[----:B------:R-:W-:Y:S01]  /*19e0*/  IMAD.U32 R7, RZ, RZ, UR38 ;  /* 0x00000026ff077e24 */ /* 0x000fe2000f8e00ff */
[----:B------:R-:W-:Y:S01]  /*19f0*/  SHF.L.U32 R75, R3, 0x1f, RZ ;  /* 0x0000001f034b7819 */ /* 0x000fe200000006ff */
[----:B------:R-:W-:Y:S01]  /*1a00*/  IMAD.MOV.U32 R0, RZ, RZ, -0x10 ;  /* 0xfffffff0ff007424 */ /* 0x000fe200078e00ff */
[----:B------:R-:W-:Y:S01]  /*1a10*/  ISETP.NE.U32.AND P1, PT, R4, 0x1, PT ;  /* 0x000000010400780c */ /* 0x000fe20003f25070 */
[----:B------:R-:W-:Y:S01]  /*1a20*/  IMAD R6, R7, 0x1000, R62 ;  /* 0x0000100007067824 */ /* 0x000fe200078e023e */
[----:B------:R-:W-:Y:S01]  /*1a30*/  LEA R4, R5, UR45, 0x3 ;  /* 0x0000002d05047c11 */ /* 0x000fe2000f8e18ff */
[----:B------:R-:W0:Y:S01]  /*1a40*/  LDC R74, c[0x0][0x28c] ;  /* 0x0000a300ff4a7b82 */ /* 0x000e220000000800 */
[----:B------:R-:W-:Y:S01]  /*1a50*/  SEL R0, R0, 0x10, !P1 ;  /* 0x0000001000007807 */ /* 0x000fe20004800000 */
[----:B------:R-:W-:-:S04]  /*1a60*/  VIADD R8, R6, UR45 ;  /* 0x0000002d06087c36 */ /* 0x000fc80008000000 */
[----:B------:R-:W-:-:S03]  /*1a70*/  IMAD.IADD R21, R8, 0x1, R0 ;  /* 0x0000000108157824 */ /* 0x000fc600078e0200 */
[----:B------:R1:W2:Y:S01]  /*1a80*/  SYNCS.PHASECHK.TRANS64.TRYWAIT P1, [R4+URZ], R75 ;  /* 0x0000004b040075a7 */ /* 0x0002a2000802017f */
[----:B------:R1:W3:Y:S03]  /*1a90*/  LDS.U16 R7, [R6+UR45+0xa00] ;  /* 0x000a002d06077984 */ /* 0x0002e60008000400 */
[----:B------:R-:W-:Y:S05]  /*1aa0*/  WARPSYNC.ALL ;  /* 0x0000000000007948 */ /* 0x000fea0003800000 */
[----:B------:R-:W3:Y:S04]  /*1ab0*/  LDS.U16 R10, [R6+UR45+0x800] ;  /* 0x0008002d060a7984 */ /* 0x000ee80008000400 */
[----:B------:R-:W-:Y:S04]  /*1ac0*/  LDS.U16 R9, [R6+UR45+0xa08] ;  /* 0x000a082d06097984 */ /* 0x000fe80008000400 */
[----:B------:R-:W4:Y:S01]  /*1ad0*/  LDS.U16 R12, [R6+UR45+0x808] ;  /* 0x0008082d060c7984 */ /* 0x000f220008000400 */
[----:B0-----:R-:W-:-:S03]  /*1ae0*/  ISETP.GE.AND P3, PT, R74, 0x41, PT ;  /* 0x000000414a00780c */ /* 0x001fc60003f66270 */
[----:B------:R-:W-:Y:S04]  /*1af0*/  LDS.U16 R11, [R21+0xa00] ;  /* 0x000a0000150b7984 */ /* 0x000fe80000000400 */
[----:B------:R-:W0:Y:S04]  /*1b00*/  LDS.U16 R14, [R21+0x800] ;  /* 0x00080000150e7984 */ /* 0x000e280000000400 */
[----:B------:R-:W-:Y:S04]  /*1b10*/  LDS.U16 R13, [R21+0xa08] ;  /* 0x000a0800150d7984 */ /* 0x000fe80000000400 */
[----:B------:R-:W2:Y:S01]  /*1b20*/  LDS.U16 R20, [R21+0x808] ;  /* 0x0008080015147984 */ /* 0x000ea20000000400 */
[----:B---3--:R-:W-:-:S04]  /*1b30*/  PRMT R7, R10, 0x5410, R7 ;  /* 0x000054100a077816 */ /* 0x008fc80000000007 */
[-C--:B------:R-:W-:Y:S02]  /*1b40*/  F2FP.F16.E4M3.UNPACK_B R10, R7.reuse ;  /* 0x00000007ff0a723e */ /* 0x080fe400020006ff */
[----:B------:R-:W-:Y:S02]  /*1b50*/  F2FP.F16.E4M3.UNPACK_B R7, R7.H1 ;  /* 0x00000007ff07723e */ /* 0x000fe400030006ff */
[----:B----4-:R-:W-:Y:S01]  /*1b60*/  PRMT R9, R12, 0x5410, R9 ;  /* 0x000054100c097816 */ /* 0x010fe20000000009 */
[--C-:B-1----:R-:W-:Y:S02]  /*1b70*/  HADD2.F32 R6, -RZ, R10.reuse.H0_H0 ;  /* 0x2000000aff067230 */ /* 0x102fe40000004100 */
[----:B------:R-:W-:Y:S01]  /*1b80*/  HADD2.F32 R15, -RZ, R10.H1_H1 ;  /* 0x3000000aff0f7230 */ /* 0x000fe20000004100 */
[----:B------:R-:W-:Y:S01]  /*1b90*/  F2FP.F16.E4M3.UNPACK_B R12, R9 ;  /* 0x00000009ff0c723e */ /* 0x000fe200020006ff */
[----:B------:R-:W-:Y:S01]  /*1ba0*/  HADD2.F32 R10, -RZ, R7.H1_H1 ;  /* 0x30000007ff0a7230 */ /* 0x000fe20000004100 */
[----:B0-----:R-:W-:-:S03]  /*1bb0*/  PRMT R11, R14, 0x5410, R11 ;  /* 0x000054100e0b7816 */ /* 0x001fc6000000000b */
[--C-:B------:R-:W-:Y:S01]  /*1bc0*/  HADD2.F32 R66, -RZ, R12.reuse.H0_H0 ;  /* 0x2000000cff427230 */ /* 0x100fe20000004100 */
[----:B------:R-:W-:Y:S01]  /*1bd0*/  F2FP.F16.E4M3.UNPACK_B R14, R9.H1 ;  /* 0x00000009ff0e723e */ /* 0x000fe200030006ff */
[----:B------:R-:W-:Y:S01]  /*1be0*/  HADD2.F32 R9, -RZ, R7.H0_H0 ;  /* 0x20000007ff097230 */ /* 0x000fe20000004100 */
[----:B------:R-:W-:Y:S01]  /*1bf0*/  F2FP.BF16.F32.PACK_AB R64, R15, R6 ;  /* 0x000000060f40723e */ /* 0x000fe200000010ff */
[----:B------:R-:W-:Y:S02]  /*1c00*/  HADD2.F32 R7, -RZ, R12.H1_H1 ;  /* 0x3000000cff077230 */ /* 0x000fe40000004100 */
[--C-:B------:R-:W-:Y:S01]  /*1c10*/  HADD2.F32 R67, -RZ, R14.reuse.H0_H0 ;  /* 0x2000000eff437230 */ /* 0x100fe20000004100 */
[----:B--2---:R-:W-:Y:S01]  /*1c20*/  PRMT R13, R20, 0x5410, R13 ;  /* 0x00005410140d7816 */ /* 0x004fe2000000000d */
[----:B------:R-:W-:Y:S01]  /*1c30*/  HADD2.F32 R14, -RZ, R14.H1_H1 ;  /* 0x3000000eff0e7230 */ /* 0x000fe20000004100 */
[----:B------:R-:W-:Y:S02]  /*1c40*/  F2FP.BF16.F32.PACK_AB R65, R10, R9 ;  /* 0x000000090a41723e */ /* 0x000fe400000010ff */
[----:B------:R-:W-:-:S02]  /*1c50*/  F2FP.BF16.F32.PACK_AB R66, R7, R66 ;  /* 0x000000420742723e */ /* 0x000fc400000010ff */
[----:B------:R-:W-:Y:S01]  /*1c60*/  F2FP.BF16.F32.PACK_AB R67, R14, R67 ;  /* 0x000000430e43723e */ /* 0x000fe200000010ff */
[----:B------:R-:W-:-:S03]  /*1c70*/  UIADD3 UR4, UR45, 0x12800, URZ ;  /* 0x000128002d047890 */ /* 0x000fc6000fffe03f */
[----:B------:R-:W-:Y:S01]  /*1c80*/  WARPGROUP.ARRIVE ;  /* 0x00000000000079c5 */ /* 0x000fe20000000000 */
[----:B------:R-:W-:Y:S01]  /*1c90*/  UMOV UR7, 0x40000040 ;  /* 0x4000004000077882 */ /* 0x000fe20000000000 */
[-C--:B------:R-:W-:Y:S01]  /*1ca0*/  F2FP.F16.E4M3.UNPACK_B R6, R11.reuse ;  /* 0x0000000bff06723e */ /* 0x080fe200020006ff */
[----:B------:R-:W-:Y:S01]  /*1cb0*/  USHF.R.U32.HI UR4, URZ, 0x4, UR4 ;  /* 0x000000043f047899 */ /* 0x000fe20008011604 */
[----:B------:R-:W-:Y:S01]  /*1cc0*/  F2FP.F16.E4M3.UNPACK_B R7, R11.H1 ;  /* 0x0000000bff07723e */ /* 0x000fe200030006ff */
[----:B------:R-:W-:Y:S01]  /*1cd0*/  IMAD.MOV.U32 R12, RZ, RZ, 0x20 ;  /* 0x00000020ff0c7424 */ /* 0x000fe200078e00ff */
[----:B------:R-:W-:Y:S01]  /*1ce0*/  F2FP.F16.E4M3.UNPACK_B R10, R13 ;  /* 0x0000000dff0a723e */ /* 0x000fe200020006ff */
[----:B------:R-:W-:Y:S01]  /*1cf0*/  ULOP3.LUT UR4, UR4, 0x3fff, URZ, 0xc0, !UPT ;  /* 0x00003fff04047892 */ /* 0x000fe2000f8ec03f */
[--C-:B------:R-:W-:Y:S01]  /*1d00*/  HADD2.F32 R68, -RZ, R6.reuse.H0_H0 ;  /* 0x20000006ff447230 */ /* 0x100fe20000004100 */
[----:B------:R-:W-:Y:S01]  /*1d10*/  LOP3.LUT P2, RZ, R72, 0x2, RZ, 0xc0, !PT ;  /* 0x0000000248ff7812 */ /* 0x000fe2000784c0ff */
[----:B------:R-:W-:Y:S01]  /*1d20*/  HADD2.F32 R9, -RZ, R6.H1_H1 ;  /* 0x30000006ff097230 */ /* 0x000fe20000004100 */
[----:B------:R-:W-:Y:S01]  /*1d30*/  ULOP3.LUT UR5, UR4, 0x10000, URZ, 0xfc, !UPT ;  /* 0x0001000004057892 */ /* 0x000fe2000f8efc3f */
[----:B------:R-:W-:-:S02]  /*1d40*/  HADD2.F32 R69, -RZ, R7.H0_H0 ;  /* 0x20000007ff457230 */ /* 0x000fc40000004100 */
[----:B------:R-:W-:Y:S01]  /*1d50*/  HADD2.F32 R6, -RZ, R7.H1_H1 ;  /* 0x30000007ff067230 */ /* 0x000fe20000004100 */
[----:B------:R-:W-:Y:S01]  /*1d60*/  ULEA UR4, UR38, UR5, 0x9 ;  /* 0x0000000526047291 */ /* 0x000fe2000f8e483f */
[----:B------:R-:W-:Y:S01]  /*1d70*/  F2FP.F16.E4M3.UNPACK_B R7, R13.H1 ;  /* 0x0000000dff07723e */ /* 0x000fe200030006ff */
[--C-:B------:R-:W-:Y:S01]  /*1d80*/  HADD2.F32 R70, -RZ, R10.reuse.H0_H0 ;  /* 0x2000000aff467230 */ /* 0x100fe20000004100 */
[----:B------:R-:W-:Y:S01]  /*1d90*/  F2FP.BF16.F32.PACK_AB R68, R9, R68 ;  /* 0x000000440944723e */ /* 0x000fe200000010ff */
[----:B------:R-:W-:Y:S01]  /*1da0*/  HADD2.F32 R15, -RZ, R10.H1_H1 ;  /* 0x3000000aff0f7230 */ /* 0x000fe20000004100 */
[----:B------:R-:W-:Y:S01]  /*1db0*/  F2FP.BF16.F32.PACK_AB R69, R6, R69 ;  /* 0x000000450645723e */ /* 0x000fe200000010ff */
[--C-:B------:R-:W-:Y:S01]  /*1dc0*/  HADD2.F32 R71, -RZ, R7.reuse.H0_H0 ;  /* 0x20000007ff477230 */ /* 0x100fe20000004100 */
[----:B------:R-:W-:Y:S01]  /*1dd0*/  UMOV UR6, UR4 ;  /* 0x0000000400067c82 */ /* 0x000fe20008000000 */
[----:B------:R-:W-:Y:S01]  /*1de0*/  HADD2.F32 R10, -RZ, R7.H1_H1 ;  /* 0x30000007ff0a7230 */ /* 0x000fe20000004100 */
[----:B------:R-:W-:Y:S01]  /*1df0*/  HGMMA.64x64x16.F32.BF16 R24, R64, gdesc[UR4], RZ, !UPT, gsb0 ;  /* 0x00e0000440187df0 */ /* 0x000fe2000c0018ff */
[----:B------:R-:W-:Y:S01]  /*1e00*/  F2FP.BF16.F32.PACK_AB R70, R15, R70 ;  /* 0x000000460f46723e */ /* 0x000fe200000010ff */
[----:B------:R-:W-:Y:S01]  /*1e10*/  UIADD3 UR6, UR4, 0x2, URZ ;  /* 0x0000000204067890 */ /* 0x000fe2000fffe03f */
[----:B------:R-:W-:Y:S01]  /*1e20*/  SEL R7, R12, 0xffffffe0, !P2 ;  /* 0xffffffe00c077807 */ /* 0x000fe20005000000 */
[----:B------:R-:W-:Y:S01]  /*1e30*/  UMOV UR7, 0x40000040 ;  /* 0x4000004000077882 */ /* 0x000fe20000000000 */
[----:B------:R-:W-:-:S03]  /*1e40*/  F2FP.BF16.F32.PACK_AB R71, R10, R71 ;  /* 0x000000470a47723e */ /* 0x000fc600000010ff */
[----:B------:R-:W-:Y:S01]  /*1e50*/  IMAD.IADD R21, R8, 0x1, R7 ;  /* 0x0000000108157824 */ /* 0x000fe200078e0207 */
[----:B------:R-:W-:Y:S02]  /*1e60*/  WARPGROUP.DEPBAR.LE gsb0, 0x0 ;  /* 0x00008000000079c5 */ /* 0x000fe40000010000 */
[----:B------:R-:W-:-:S06]  /*1e70*/  WARPGROUP.ARRIVE ;  /* 0x00000000000079c5 */ /* 0x000fcc0000000000 */
[----:B------:R-:W-:Y:S01]  /*1e80*/  HGMMA.64x64x16.F32.BF16 R24, R68, gdesc[UR4], R24, gsb0 ;  /* 0x00e0000444187df0 */ /* 0x000fe20008001818 */
[----:B------:R-:W-:Y:S01]  /*1e90*/  UIADD3 UR6, UR4, 0x4, URZ ;  /* 0x0000000404067890 */ /* 0x000fe2000fffe03f */
[----:B------:R-:W-:Y:S01]  /*1ea0*/  UMOV UR7, 0x40000040 ;  /* 0x4000004000077882 */ /* 0x000fe20000000000 */
[----:B------:R-:W-:Y:S02]  /*1eb0*/  WARPGROUP.DEPBAR.LE gsb0, 0x0 ;  /* 0x00008000000079c5 */ /* 0x000fe40000010000 */
[----:B------:R-:W-:Y:S04]  /*1ec0*/  LDS.U16 R6, [R21+0xa00] ;  /* 0x000a000015067984 */ /* 0x000fe80000000400 */
[----:B------:R-:W0:Y:S04]  /*1ed0*/  LDS.U16 R9, [R21+0x800] ;  /* 0x0008000015097984 */ /* 0x000e280000000400 */
[----:B------:R-:W-:Y:S04]  /*1ee0*/  LDS.U16 R8, [R21+0xa08] ;  /* 0x000a080015087984 */ /* 0x000fe80000000400 */
[----:B------:R1:W2:Y:S02]  /*1ef0*/  LDS.U16 R15, [R21+0x808] ;  /* 0x00080800150f7984 */ /* 0x0002a40000000400 */
[----:B-1----:R-:W-:Y:S01]  /*1f00*/  IMAD.IADD R21, R0, 0x1, R21 ;  /* 0x0000000100157824 */ /* 0x002fe200078e0215 */
[----:B0-----:R-:W-:-:S04]  /*1f10*/  PRMT R6, R9, 0x5410, R6 ;  /* 0x0000541009067816 */ /* 0x001fc80000000006 */
[-C--:B------:R-:W-:Y:S02]  /*1f20*/  F2FP.F16.E4M3.UNPACK_B R9, R6.reuse ;  /* 0x00000006ff09723e */ /* 0x080fe400020006ff */
[----:B------:R-:W-:Y:S02]  /*1f30*/  F2FP.F16.E4M3.UNPACK_B R6, R6.H1 ;  /* 0x00000006ff06723e */ /* 0x000fe400030006ff */
[----:B--2---:R-:W-:Y:S01]  /*1f40*/  PRMT R8, R15, 0x5410, R8 ;  /* 0x000054100f087816 */ /* 0x004fe20000000008 */
[--C-:B------:R-:W-:Y:S02]  /*1f50*/  HADD2.F32 R68, -RZ, R9.reuse.H0_H0 ;  /* 0x20000009ff447230 */ /* 0x100fe40000004100 */
[--C-:B------:R-:W-:Y:S01]  /*1f60*/  HADD2.F32 R69, -RZ, R6.reuse.H0_H0 ;  /* 0x20000006ff457230 */ /* 0x100fe20000004100 */
[-C--:B------:R-:W-:Y:S01]  /*1f70*/  F2FP.F16.E4M3.UNPACK_B R10, R8.reuse ;  /* 0x00000008ff0a723e */ /* 0x080fe200020006ff */
[----:B------:R-:W-:Y:S01]  /*1f80*/  HADD2.F32 R9, -RZ, R9.H1_H1 ;  /* 0x30000009ff097230 */ /* 0x000fe20000004100 */
[----:B------:R-:W-:Y:S01]  /*1f90*/  F2FP.F16.E4M3.UNPACK_B R8, R8.H1 ;  /* 0x00000008ff08723e */ /* 0x000fe200030006ff */
[----:B------:R-:W-:-:S02]  /*1fa0*/  HADD2.F32 R6, -RZ, R6.H1_H1 ;  /* 0x30000006ff067230 */ /* 0x000fc40000004100 */
[----:B------:R-:W-:Y:S01]  /*1fb0*/  HADD2.F32 R70, -RZ, R10.H0_H0 ;  /* 0x2000000aff467230 */ /* 0x000fe20000004100 */
[----:B------:R-:W-:Y:S01]  /*1fc0*/  F2FP.BF16.F32.PACK_AB R68, R9, R68 ;  /* 0x000000440944723e */ /* 0x000fe200000010ff */
[----:B------:R-:W-:Y:S01]  /*1fd0*/  HADD2.F32 R71, -RZ, R8.H0_H0 ;  /* 0x20000008ff477230 */ /* 0x000fe20000004100 */
[----:B------:R-:W-:Y:S01]  /*1fe0*/  F2FP.BF16.F32.PACK_AB R69, R6, R69 ;  /* 0x000000450645723e */ /* 0x000fe200000010ff */
[----:B------:R-:W-:Y:S02]  /*1ff0*/  HADD2.F32 R15, -RZ, R10.H1_H1 ;  /* 0x3000000aff0f7230 */ /* 0x000fe40000004100 */
[----:B------:R-:W-:-:S03]  /*2000*/  HADD2.F32 R8, -RZ, R8.H1_H1 ;  /* 0x30000008ff087230 */ /* 0x000fc60000004100 */
[----:B------:R-:W-:Y:S02]  /*2010*/  F2FP.BF16.F32.PACK_AB R70, R15, R70 ;  /* 0x000000460f46723e */ /* 0x000fe400000010ff */
[----:B------:R-:W-:-:S04]  /*2020*/  F2FP.BF16.F32.PACK_AB R71, R8, R71 ;  /* 0x000000470847723e */ /* 0x000fc800000010ff */
        /* <DEDUP_REMOVED lines=8> */
[----:B------:R-:W1:Y:S01]  /*20b0*/  LDS.U16 R15, [R21+0x808] ;  /* 0x00080800150f7984 */ /* 0x000e620000000400 */
[----:B0-----:R-:W-:-:S04]  /*20c0*/  PRMT R6, R9, 0x5410, R6 ;  /* 0x0000541009067816 */ /* 0x001fc80000000006 */
[-C--:B------:R-:W-:Y:S02]  /*20d0*/  F2FP.F16.E4M3.UNPACK_B R9, R6.reuse ;  /* 0x00000006ff09723e */ /* 0x080fe400020006ff */
[----:B------:R-:W-:Y:S02]  /*20e0*/  F2FP.F16.E4M3.UNPACK_B R6, R6.H1 ;  /* 0x00000006ff06723e */ /* 0x000fe400030006ff */
[----:B-1----:R-:W-:Y:S01]  /*20f0*/  PRMT R8, R15, 0x5410, R8 ;  /* 0x000054100f087816 */ /* 0x002fe20000000008 */
        /* <DEDUP_REMOVED lines=15> */
[----:B------:R-:W-:Y:S03]  /*21f0*/  HGMMA.64x64x16.F32.BF16 R24, R68, gdesc[UR4], R24, gsb0 ;  /* 0x00e0000444187df0 */ /* 0x000fe60008001818 */
[----:B------:R-:W-:Y:S02]  /*2200*/  WARPGROUP.DEPBAR.LE gsb0, 0x0 ;  /* 0x00008000000079c5 */ /* 0x000fe40000010000 */
[----:B------:R-:W-:Y:S05]  /*2210*/  @!P3 BRA `(.L_x_24) ;  /* 0x000000000090b947 */ /* 0x000fea0003800000 */
[----:B------:R-:W-:Y:S05]  /*2220*/  @!P0 BRA `(.L_x_25) ;  /* 0x0000000000048947 */ /* 0x000fea0003800000 */
[----:B------:R-:W-:Y:S01]  /*2230*/  BPT.TRAP 0x1 ;  /* 0x000000040000795c */ /* 0x000fe20000300000 */
.L_x_25:
[----:B------:R-:W-:Y:S01]  /*2240*/  IMAD R6, R5, 0x1000, R62 ;  /* 0x0000100005067824 */ /* 0x000fe200078e023e */
[----:B------:R-:W-:Y:S06]  /*2250*/  @P1 BRA `(.L_x_26) ;  /* 0x0000000000081947 */ /* 0x000fec0003800000 */
[----:B------:R-:W0:Y:S02]  /*2260*/  SYNCS.PHASECHK.TRANS64.TRYWAIT P1, [R4+URZ], R75 ;  /* 0x0000004b040075a7 */ /* 0x000e24000802017f */
[----:B0-----:R-:W-:Y:S05]  /*2270*/  @!P1 BRA `(.L_x_27) ;  /* 0x0000005c00a49947 */ /* 0x001fea0003800000 */
.L_x_26:
[----:B0-----:R-:W-:Y:S01]  /*2280*/  LDS.U16 R4, [R6+UR45+0xa00] ;  /* 0x000a002d06047984 */ /* 0x001fe20008000400 */
[----:B------:R-:W-:-:S03]  /*2290*/  VIADD R9, R6, UR45 ;  /* 0x0000002d06097c36 */ /* 0x000fc60008000000 */
[----:B------:R-:W0:Y:S01]  /*22a0*/  LDS.U16 R11, [R6+UR45+0x800] ;  /* 0x0008002d060b7984 */ /* 0x000e220008000400 */
[----:B------:R-:W-:-:S03]  /*22b0*/  IMAD.IADD R14, R0, 0x1, R9 ;  /* 0x00000001000e7824 */ /* 0x000fc600078e0209 */
[----:B------:R-:W-:Y:S04]  /*22c0*/  LDS.U16 R8, [R6+UR45+0xa08] ;  /* 0x000a082d06087984 */ /* 0x000fe80008000400 */
[----:B------:R-:W1:Y:S04]  /*22d0*/  LDS.U16 R13, [R6+UR45+0x808] ;  /* 0x0008082d060d7984 */ /* 0x000e680008000400 */
[----:B------:R-:W-:Y:S04]  /*22e0*/  LDS.U16 R9, [R14+0xa00] ;  /* 0x000a00000e097984 */ /* 0x000fe80000000400 */
[----:B------:R-:W2:Y:S04]  /*22f0*/  LDS.U16 R10, [R14+0x800] ;  /* 0x000800000e0a7984 */ /* 0x000ea80000000400 */
[----:B------:R-:W-:Y:S04]  /*2300*/  LDS.U16 R12, [R14+0xa08] ;  /* 0x000a08000e0c7984 */ /* 0x000fe80000000400 */
[----:B------:R-:W3:Y:S01]  /*2310*/  LDS.U16 R15, [R14+0x808] ;  /* 0x000808000e0f7984 */ /* 0x000ee20000000400 */
[----:B0-----:R-:W-:-:S04]  /*2320*/  PRMT R4, R11, 0x5410, R4 ;  /* 0x000054100b047816 */ /* 0x001fc80000000004 */
[-C--:B------:R-:W-:Y:S02]  /*2330*/  F2FP.F16.E4M3.UNPACK_B R11, R4.reuse ;  /* 0x00000004ff0b723e */ /* 0x080fe400020006ff */
[----:B------:R-:W-:Y:S02]  /*2340*/  F2FP.F16.E4M3.UNPACK_B R4, R4.H1 ;  /* 0x00000004ff04723e */ /* 0x000fe400030006ff */
[----:B-1----:R-:W-:Y:S01]  /*2350*/  PRMT R8, R13, 0x5410, R8 ;  /* 0x000054100d087816 */ /* 0x002fe20000000008 */
[--C-:B------:R-:W-:Y:S02]  /*2360*/  HADD2.F32 R64, -RZ, R11.reuse.H0_H0 ;  /* 0x2000000bff407230 */ /* 0x100fe40000004100 */
[----:B------:R-:W-:Y:S01]  /*2370*/  HADD2.F32 R11, -RZ, R11.H1_H1 ;  /* 0x3000000bff0b7230 */ /* 0x000fe20000004100 */
[-C--:B------:R-:W-:Y:S01]  /*2380*/  F2FP.F16.E4M3.UNPACK_B R6, R8.reuse ;  /* 0x00000008ff06723e */ /* 0x080fe200020006ff */
[--C-:B------:R-:W-:Y:S01]  /*2390*/  HADD2.F32 R65, -RZ, R4.reuse.H0_H0 ;  /* 0x20000004ff417230 */ /* 0x100fe20000004100 */
[----:B------:R-:W-:Y:S01]  /*23a0*/  F2FP.F16.E4M3.UNPACK_B R8, R8.H1 ;  /* 0x00000008ff08723e */ /* 0x000fe200030006ff */
[----:B------:R-:W-:Y:S01]  /*23b0*/  HADD2.F32 R4, -RZ, R4.H1_H1 ;  /* 0x30000004ff047230 */ /* 0x000fe20000004100 */
[----:B------:R-:W-:Y:S01]  /*23c0*/  F2FP.BF16.F32.PACK_AB R64, R11, R64 ;  /* 0x000000400b40723e */ /* 0x000fe200000010ff */
[--C-:B------:R-:W-:Y:S01]  /*23d0*/  HADD2.F32 R66, -RZ, R6.reuse.H0_H0 ;  /* 0x20000006ff427230 */ /* 0x100fe20000004100 */
[----:B--2---:R-:W-:Y:S01]  /*23e0*/  PRMT R11, R10, 0x5410, R9 ;  /* 0x000054100a0b7816 */ /* 0x004fe20000000009 */
[----:B------:R-:W-:Y:S01]  /*23f0*/  HADD2.F32 R13, -RZ, R6.H1_H1 ;  /* 0x30000006ff0d7230 */ /* 0x000fe20000004100 */
[----:B------:R-:W-:Y:S01]  /*2400*/  F2FP.BF16.F32.PACK_AB R65, R4, R65 ;  /* 0x000000410441723e */ /* 0x000fe200000010ff */
[----:B------:R-:W-:-:S02]  /*2410*/  HADD2.F32 R67, -RZ, R8.H0_H0 ;  /* 0x20000008ff437230 */ /* 0x000fc40000004100 */
[----:B------:R-:W-:Y:S01]  /*2420*/  HADD2.F32 R8, -RZ, R8.H1_H1 ;  /* 0x30000008ff087230 */ /* 0x000fe20000004100 */
[----:B------:R-:W-:Y:S02]  /*2430*/  F2FP.BF16.F32.PACK_AB R66, R13, R66 ;  /* 0x000000420d42723e */ /* 0x000fe400000010ff */
[----:B---3--:R-:W-:Y:S02]  /*2440*/  PRMT R13, R15, 0x5410, R12 ;  /* 0x000054100f0d7816 */ /* 0x008fe4000000000c */
[----:B------:R-:W-:-:S07]  /*2450*/  F2FP.BF16.F32.PACK_AB R67, R8, R67 ;  /* 0x000000430843723e */ /* 0x000fce00000010ff */
.L_x_24:
[----:B------:R-:W-:-:S13]  /*2460*/  ISETP.NE.AND P1, PT, RZ, UR43, PT ;  /* 0x0000002bff007c0c */ /* 0x000fda000bf25270 */
[----:B------:R-:W-:Y:S05]  /*2470*/  @!P1 BRA `(.L_x_28) ;  /* 0x0000001000309947 */ /* 0x000fea0003800000 */
[----:B------:R-:W-:-:S13]  /*2480*/  ISETP.GT.AND P1, PT, R74, 0x80, PT ;  /* 0x000000804a00780c */ /* 0x000fda0003f24270 */
[----:B------:R-:W-:Y:S02]  /*2490*/  @!P1 IMAD.SHL.U32 R6, R5, 0x1000, RZ ;  /* 0x0000100005069824 */ /* 0x000fe400078e00ff */
[----:B------:R-:W-:Y:S01]  /*24a0*/  @!P1 IMAD.U32 R12, RZ, RZ, UR38 ;  /* 0x00000026ff0c9e24 */ /* 0x000fe2000f8e00ff */
[----:B------:R-:W-:Y:S06]  /*24b0*/  @!P1 BRA `(.L_x_29) ;  /* 0x0000000800889947 */ /* 0x000fec0003800000 */
[----:B------:R-:W-:Y:S02]  /*24c0*/  IMAD.MOV.U32 R6, RZ, RZ, R5 ;  /* 0x000000ffff067224 */ /* 0x000fe400078e0005 */
[----:B------:R-:W-:Y:S02]  /*24d0*/  IMAD.U32 R4, RZ, RZ, UR43 ;  /* 0x0000002bff047e24 */ /* 0x000fe4000f8e00ff */
[----:B------:R-:W-:-:S07]  /*24e0*/  IMAD.U32 R12, RZ, RZ, UR38 ;  /* 0x00000026ff0c7e24 */ /* 0x000fce000f8e00ff */
.L_x_37:
[----:B------:R-:W-:Y:S01]  /*24f0*/  IMAD.MOV.U32 R9, RZ, RZ, 0x40000040 ;  /* 0x40000040ff097424 */ /* 0x000fe200078e00ff */
[----:B------:R-:W-:Y:S01]  /*2500*/  LEA R8, R6, UR5, 0x9 ;  /* 0x0000000506087c11 */ /* 0x000fe2000f8e48ff */
[----:B------:R-:W-:Y:S05]  /*2510*/  YIELD ;  /* 0x0000000000007946 */ /* 0x000fea0003800000 */
[----:B------:R-:W-:Y:S05]  /*2520*/  WARPSYNC.ALL ;  /* 0x0000000000007948 */ /* 0x000fea0003800000 */
[----:B------:R-:W-:Y:S01]  /*2530*/  R2UR UR6, R8 ;  /* 0x00000000080672ca */ /* 0x000fe200000e0000 */
[----:B------:R-:W-:Y:S01]  /*2540*/  WARPGROUP.ARRIVE ;  /* 0x00000000000079c5 */ /* 0x000fe20000000000 */
[----:B------:R-:W-:Y:S01]  /*2550*/  R2UR UR7, R9 ;  /* 0x00000000090772ca */ /* 0x000fe200000e0000 */
[----:B------:R-:W-:-:S05]  /*2560*/  VIADD R5, R6, 0x1 ;  /* 0x0000000106057836 */ /* 0x000fca0000000000 */
[----:B------:R-:W-:-:S04]  /*2570*/  ISETP.NE.AND P1, PT, R5, 0x12, PT ;  /* 0x000000120500780c */ /* 0x000fc80003f25270 */
[----:B------:R-:W-:Y:S02]  /*2580*/  SEL R10, RZ, 0x1, P1 ;  /* 0x00000001ff0a7807 */ /* 0x000fe40000800000 */
[----:B------:R-:W-:Y:S01]  /*2590*/  SEL R5, R5, RZ, P1 ;  /* 0x000000ff05057207 */ /* 0x000fe20000800000 */
[----:B------:R-:W-:Y:S01]  /*25a0*/  HGMMA.64x64x16.F32.BF16 R24, R64, gdesc[UR4], R24, gsb0 ;  /* 0x00e0000440187df0 */ /* 0x000fe20008001818 */
[----:B------:R-:W-:Y:S02]  /*25b0*/  LOP3.LUT R3, R3, R10, RZ, 0x3c, !PT ;  /* 0x0000000a03037212 */ /* 0x000fe400078e3cff */
[----:B------:R-:W-:Y:S02]  /*25c0*/  WARPGROUP.DEPBAR.LE gsb0, 0x0 ;  /* 0x00008000000079c5 */ /* 0x000fe40000010000 */
[----:B------:R-:W-:Y:S05]  /*25d0*/  @!P0 BRA `(.L_x_30) ;  /* 0x0000000000048947 */ /* 0x000fea0003800000 */
[----:B------:R-:W-:Y:S01]  /*25e0*/  BPT.TRAP 0x1 ;  /* 0x000000040000795c */ /* 0x000fe20000300000 */
.L_x_30:
[-C--:B------:R-:W-:Y:S01]  /*25f0*/  F2FP.F16.E4M3.UNPACK_B R9, R11.reuse ;  /* 0x0000000bff09723e */ /* 0x080fe200020006ff */
[----:B------:R-:W-:Y:S01]  /*2600*/  VIADD R20, R8, 0x2 ;  /* 0x0000000208147836 */ /* 0x000fe20000000000 */
[----:B------:R-:W-:Y:S01]  /*2610*/  F2FP.F16.E4M3.UNPACK_B R11, R11.H1 ;  /* 0x0000000bff0b723e */ /* 0x000fe200030006ff */
[----:B------:R-:W-:Y:S01]  /*2620*/  IMAD.MOV.U32 R21, RZ, RZ, 0x40000040 ;  /* 0x40000040ff157424 */ /* 0x000fe200078e00ff */
[-C--:B------:R-:W-:Y:S01]  /*2630*/  F2FP.F16.E4M3.UNPACK_B R14, R13.reuse ;  /* 0x0000000dff0e723e */ /* 0x080fe200020006ff */
[----:B------:R-:W-:Y:S01]  /*2640*/  HADD2.F32 R68, -RZ, R9.H0_H0 ;  /* 0x20000009ff447230 */ /* 0x000fe20000004100 */
[----:B------:R-:W-:Y:S01]  /*2650*/  F2FP.F16.E4M3.UNPACK_B R13, R13.H1 ;  /* 0x0000000dff0d723e */ /* 0x000fe200030006ff */
[--C-:B------:R-:W-:Y:S01]  /*2660*/  HADD2.F32 R69, -RZ, R11.reuse.H0_H0 ;  /* 0x2000000bff457230 */ /* 0x100fe20000004100 */
[----:B------:R-:W-:Y:S01]  /*2670*/  R2UR UR6, R20 ;  /* 0x00000000140672ca */ /* 0x000fe200000e0000 */
[----:B------:R-:W-:Y:S01]  /*2680*/  HADD2.F32 R10, -RZ, R11.H1_H1 ;  /* 0x3000000bff0a7230 */ /* 0x000fe20000004100 */
[----:B------:R-:W-:Y:S01]  /*2690*/  R2UR UR7, R21 ;  /* 0x00000000150772ca */ /* 0x000fe200000e0000 */
[--C-:B------:R-:W-:Y:S01]  /*26a0*/  HADD2.F32 R70, -RZ, R14.reuse.H0_H0 ;  /* 0x2000000eff467230 */ /* 0x100fe20000004100 */
[----:B------:R-:W-:Y:S01]  /*26b0*/  LEA R20, R5, UR45, 0x3 ;  /* 0x0000002d05147c11 */ /* 0x000fe2000f8e18ff */
[----:B------:R-:W-:Y:S01]  /*26c0*/  HADD2.F32 R11, -RZ, R14.H1_H1 ;  /* 0x3000000eff0b7230 */ /* 0x000fe20000004100 */
[----:B------:R-:W-:Y:S01]  /*26d0*/  SHF.L.U32 R21, R3, 0x1f, RZ ;  /* 0x0000001f03157819 */ /* 0x000fe200000006ff */
[----:B------:R-:W-:Y:S01]  /*26e0*/  HADD2.F32 R9, -RZ, R9.H1_H1 ;  /* 0x30000009ff097230 */ /* 0x000fe20000004100 */
[----:B------:R-:W-:Y:S01]  /*26f0*/  F2FP.BF16.F32.PACK_AB R69, R10, R69 ;  /* 0x000000450a45723e */ /* 0x000fe200000010ff */
[--C-:B------:R-:W-:Y:S01]  /*2700*/  HADD2.F32 R71, -RZ, R13.reuse.H0_H0 ;  /* 0x2000000dff477230 */ /* 0x100fe20000004100 */
[----:B------:R-:W-:Y:S01]  /*2710*/  F2FP.BF16.F32.PACK_AB R70, R11, R70 ;  /* 0x000000460b46723e */ /* 0x000fe200000010ff */
[----:B------:R-:W-:Y:S01]  /*2720*/  HADD2.F32 R14, -RZ, R13.H1_H1 ;  /* 0x3000000dff0e7230 */ /* 0x000fe20000004100 */
[----:B------:R-:W-:Y:S01]  /*2730*/  F2FP.BF16.F32.PACK_AB R68, R9, R68 ;  /* 0x000000440944723e */ /* 0x000fe200000010ff */
[----:B------:R0:W1:Y:S01]  /*2740*/  SYNCS.PHASECHK.TRANS64.TRYWAIT P1, [R20+URZ], R21 ;  /* 0x00000015140075a7 */ /* 0x000062000802017f */
[----:B------:R-:W-:-:S02]  /*2750*/  IMAD R9, R6, 0x1000, R7 ;  /* 0x0000100006097824 */ /* 0x000fc400078e0207 */
[----:B------:R-:W-:Y:S01]  /*2760*/  F2FP.BF16.F32.PACK_AB R71, R14, R71 ;  /* 0x000000470e47723e */ /* 0x000fe200000010ff */
[C---:B------:R-:W-:Y:S02]  /*2770*/  VIADD R10, R8.reuse, 0x4 ;  /* 0x00000004080a7836 */ /* 0x040fe40000000000 */
[----:B------:R-:W-:Y:S01]  /*2780*/  IADD3 R9, R9, UR45, R62 ;  /* 0x0000002d09097c10 */ /* 0x000fe2000fffe03e */
[----:B------:R-:W-:Y:S01]  /*2790*/  WARPGROUP.ARRIVE ;  /* 0x00000000000079c5 */ /* 0x000fe20000000000 */
[----:B------:R-:W-:-:S05]  /*27a0*/  VIADD R8, R8, 0x6 ;  /* 0x0000000608087836 */ /* 0x000fca0000000000 */
[----:B------:R-:W-:Y:S01]  /*27b0*/  HGMMA.64x64x16.F32.BF16 R24, R68, gdesc[UR4], R24, gsb0 ;  /* 0x00e0000444187df0 */ /* 0x000fe20008001818 */
[----:B------:R-:W-:Y:S02]  /*27c0*/  R2UR UR6, R10 ;  /* 0x000000000a0672ca */ /* 0x000fe400000e0000 */
[----:B------:R-:W-:Y:S02]  /*27d0*/  WARPGROUP.DEPBAR.LE gsb0, 0x0 ;  /* 0x00008000000079c5 */ /* 0x000fe40000010000 */
[----:B------:R-:W-:Y:S04]  /*27e0*/  LDS.U16 R6, [R9+0xa00] ;  /* 0x000a000009067984 */ /* 0x000fe80000000400 */
[----:B------:R-:W2:Y:S04]  /*27f0*/  LDS.U16 R11, [R9+0x800] ;  /* 0x00080000090b7984 */ /* 0x000ea80000000400 */
[----:B------:R-:W-:Y:S04]  /*2800*/  LDS.U16 R13, [R9+0xa08] ;  /* 0x000a0800090d7984 */ /* 0x000fe80000000400 */
[----:B------:R-:W3:Y:S01]  /*2810*/  LDS.U16 R14, [R9+0x808] ;  /* 0x00080800090e7984 */ /* 0x000ee20000000400 */
[----:B--2---:R-:W-:-:S04]  /*2820*/  PRMT R6, R11, 0x5410, R6 ;  /* 0x000054100b067816 */ /* 0x004fc80000000006 */
[-C--:B------:R-:W-:Y:S02]  /*2830*/  F2FP.F16.E4M3.UNPACK_B R11, R6.reuse ;  /* 0x00000006ff0b723e */ /* 0x080fe400020006ff */
[----:B------:R-:W-:Y:S02]  /*2840*/  F2FP.F16.E4M3.UNPACK_B R6, R6.H1 ;  /* 0x00000006ff06723e */ /* 0x000fe400030006ff */
[----:B---3--:R-:W-:Y:S01]  /*2850*/  PRMT R13, R14, 0x5410, R13 ;  /* 0x000054100e0d7816 */ /* 0x008fe2000000000d */
[--C-:B------:R-:W-:Y:S02]  /*2860*/  HADD2.F32 R68, -RZ, R11.reuse.H0_H0 ;  /* 0x2000000bff447230 */ /* 0x100fe40000004100 */
[----:B------:R-:W-:Y:S01]  /*2870*/  HADD2.F32 R15, -RZ, R11.H1_H1 ;  /* 0x3000000bff0f7230 */ /* 0x000fe20000004100 */
[-C--:B------:R-:W-:Y:S01]  /*2880*/  F2FP.F16.E4M3.UNPACK_B R14, R13.reuse ;  /* 0x0000000dff0e723e */ /* 0x080fe200020006ff */
[----:B------:R-:W-:Y:S01]  /*2890*/  IMAD.MOV.U32 R11, RZ, RZ, 0x40000040 ;  /* 0x40000040ff0b7424 */ /* 0x000fe200078e00ff */
[----:B------:R-:W-:Y:S01]  /*28a0*/  F2FP.F16.E4M3.UNPACK_B R13, R13.H1 ;  /* 0x0000000dff0d723e */ /* 0x000fe200030006ff */
[--C-:B------:R-:W-:Y:S01]  /*28b0*/  HADD2.F32 R69, -RZ, R6.reuse.H0_H0 ;  /* 0x20000006ff457230 */ /* 0x100fe20000004100 */
[----:B------:R-:W-:Y:S01]  /*28c0*/  F2FP.BF16.F32.PACK_AB R68, R15, R68 ;  /* 0x000000440f44723e */ /* 0x000fe200000010ff */
[----:B------:R-:W-:Y:S01]  /*28d0*/  HADD2.F32 R6, -RZ, R6.H1_H1 ;  /* 0x30000006ff067230 */ /* 0x000fe20000004100 */
[----:B------:R-:W-:Y:S01]  /*28e0*/  R2UR UR7, R11 ;  /* 0x000000000b0772ca */ /* 0x000fe200000e0000 */
[----:B------:R-:W-:-:S02]  /*28f0*/  HADD2.F32 R70, -RZ, R14.H0_H0 ;  /* 0x2000000eff467230 */ /* 0x000fc40000004100 */
[----:B------:R-:W-:Y:S01]  /*2900*/  HADD2.F32 R11, -RZ, R14.H1_H1 ;  /* 0x3000000eff0b7230 */ /* 0x000fe20000004100 */
[----:B------:R-:W-:Y:S01]  /*2910*/  F2FP.BF16.F32.PACK_AB R69, R6, R69 ;  /* 0x000000450645723e */ /* 0x000fe200000010ff */
[--C-:B------:R-:W-:Y:S02]  /*2920*/  HADD2.F32 R71, -RZ, R13.reuse.H0_H0 ;  /* 0x2000000dff477230 */ /* 0x100fe40000004100 */
[----:B------:R-:W-:Y:S01]  /*2930*/  HADD2.F32 R10, -RZ, R13.H1_H1 ;  /* 0x3000000dff0a7230 */ /* 0x000fe20000004100 */
[----:B------:R-:W-:Y:S01]  /*2940*/  F2FP.BF16.F32.PACK_AB R70, R11, R70 ;  /* 0x000000460b46723e */ /* 0x000fe200000010ff */
[----:B------:R-:W-:-:S03]  /*2950*/  IMAD.IADD R14, R0, 0x1, R9 ;  /* 0x00000001000e7824 */ /* 0x000fc600078e0209 */
[----:B------:R-:W-:-:S04]  /*2960*/  F2FP.BF16.F32.PACK_AB R71, R10, R71 ;  /* 0x000000470a47723e */ /* 0x000fc800000010ff */
[----:B------:R-:W-:-:S06]  /*2970*/  WARPGROUP.ARRIVE ;  /* 0x00000000000079c5 */ /* 0x000fcc0000000000 */
        /* <DEDUP_REMOVED lines=16> */
[----:B------:R-:W-:Y:S01]  /*2a80*/  HADD2.F32 R69, -RZ, R6.H0_H0 ;  /* 0x20000006ff457230 */ /* 0x000fe20000004100 */
[----:B------:R-:W-:Y:S01]  /*2a90*/  F2FP.BF16.F32.PACK_AB R68, R11, R68 ;  /* 0x000000440b44723e */ /* 0x000fe200000010ff */
[----:B------:R-:W-:Y:S01]  /*2aa0*/  HADD2.F32 R70, -RZ, R13.H0_H0 ;  /* 0x2000000dff467230 */ /* 0x000fe20000004100 */
[----:B------:R-:W-:Y:S01]  /*2ab0*/  R2UR UR7, R9 ;  /* 0x00000000090772ca */ /* 0x000fe200000e0000 */
[----:B------:R-:W-:-:S02]  /*2ac0*/  HADD2.F32 R71, -RZ, R10.H0_H0 ;  /* 0x2000000aff477230 */ /* 0x000fc40000004100 */
[----:B------:R-:W-:Y:S02]  /*2ad0*/  HADD2.F32 R6, -RZ, R6.H1_H1 ;  /* 0x30000006ff067230 */ /* 0x000fe40000004100 */
[----:B------:R-:W-:Y:S02]  /*2ae0*/  HADD2.F32 R13, -RZ, R13.H1_H1 ;  /* 0x3000000dff0d7230 */ /* 0x000fe40000004100 */
[----:B------:R-:W-:Y:S01]  /*2af0*/  HADD2.F32 R10, -RZ, R10.H1_H1 ;  /* 0x3000000aff0a7230 */ /* 0x000fe20000004100 */
[----:B------:R-:W-:Y:S02]  /*2b00*/  F2FP.BF16.F32.PACK_AB R69, R6, R69 ;  /* 0x000000450645723e */ /* 0x000fe400000010ff */
[----:B------:R-:W-:Y:S02]  /*2b10*/  F2FP.BF16.F32.PACK_AB R70, R13, R70 ;  /* 0x000000460d46723e */ /* 0x000fe400000010ff */
[----:B------:R-:W-:-:S04]  /*2b20*/  F2FP.BF16.F32.PACK_AB R71, R10, R71 ;  /* 0x000000470a47723e */ /* 0x000fc800000010ff */
[----:B------:R-:W-:-:S06]  /*2b30*/  WARPGROUP.ARRIVE ;  /* 0x00000000000079c5 */ /* 0x000fcc0000000000 */
[----:B------:R-:W-:Y:S03]  /*2b40*/  HGMMA.64x64x16.F32.BF16 R24, R68, gdesc[UR4], R24, gsb0 ;  /* 0x00e0000444187df0 */ /* 0x000fe60008001818 */
[----:B------:R-:W-:Y:S02]  /*2b50*/  WARPGROUP.DEPBAR.LE gsb0, 0x0 ;  /* 0x00008000000079c5 */ /* 0x000fe40000010000 */
[----:B01----:R-:W-:Y:S05]  /*2b60*/  @!P0 BRA `(.L_x_31) ;  /* 0x0000000000048947 */ /* 0x003fea0003800000 */
[----:B------:R-:W-:Y:S01]  /*2b70*/  BPT.TRAP 0x1 ;  /* 0x000000040000795c */ /* 0x000fe20000300000 */
.L_x_31:
[----:B------:R-:W-:Y:S01]  /*2b80*/  UISETP.GT.U32.AND UP0, UPT, UR40, 0x1, UPT ;  /* 0x000000012800788c */ /* 0x000fe2000bf04070 */
[----:B------:R-:W-:-:S05]  /*2b90*/  LEA R6, R12, UR45, 0x3 ;  /* 0x0000002d0c067c11 */ /* 0x000fca000f8e18ff */
[----:B------:R-:W-:Y:S01]  /*2ba0*/  PLOP3.LUT P2, PT, PT, PT, UP0, 0x80, 0x0 ;  /* 0x000000000000781c */ /* 0x000fe20003f4f008 */
[----:B------:R-:W-:-:S05]  /*2bb0*/  VIADD R6, R6, 0x90 ;  /* 0x0000009006067836 */ /* 0x000fca0000000000 */
[----:B------:R-:W-:-:S04]  /*2bc0*/  PRMT R6, RZ, 0x654, R6 ;  /* 0x00000654ff067816 */ /* 0x000fc80000000006 */
[----:B------:R0:W-:Y:S03]  /*2bd0*/  SYNCS.ARRIVE.TRANS64.RED.A1T0 RZ, [R6+URZ], RZ ;  /* 0x000000ff06ff79a7 */ /* 0x0001e6000810043f */
[----:B------:R-:W-:Y:S05]  /*2be0*/  @P2 BRA `(.L_x_32) ;  /* 0x0000000000042947 */ /* 0x000fea0003800000 */
[----:B------:R-:W-:Y:S01]  /*2bf0*/  BPT.TRAP 0x1 ;  /* 0x000000040000795c */ /* 0x000fe20000300000 */
.L_x_32:
[----:B------:R-:W-:-:S05]  /*2c00*/  VIADD R12, R12, 0x1 ;  /* 0x000000010c0c7836 */ /* 0x000fca0000000000 */
[----:B------:R-:W-:-:S04]  /*2c10*/  ISETP.NE.AND P2, PT, R12, 0x12, PT ;  /* 0x000000120c00780c */ /* 0x000fc80003f45270 */
[----:B------:R-:W-:Y:S01]  /*2c20*/  SEL R12, R12, RZ, P2 ;  /* 0x000000ff0c0c7207 */ /* 0x000fe20001000000 */
[----:B------:R-:W-:Y:S08]  /*2c30*/  @!P0 BRA `(.L_x_33) ;  /* 0x0000000000048947 */ /* 0x000ff00003800000 */
[----:B------:R-:W-:Y:S01]  /*2c40*/  BPT.TRAP 0x1 ;  /* 0x000000040000795c */ /* 0x000fe20000300000 */
.L_x_33:
[----:B------:R-:W-:Y:S04]  /*2c50*/  BSSY B0, `(.L_x_34) ;  /* 0x0000004000007945 */ /* 0x000fe80003800000 */
[----:B------:R-:W-:Y:S05]  /*2c60*/  @P1 BRA `(.L_x_35) ;  /* 0x0000000000081947 */ /* 0x000fea0003800000 */
[----:B------:R-:W1:Y:S02]  /*2c70*/  SYNCS.PHASECHK.TRANS64.TRYWAIT P1, [R20+URZ], R21 ;  /* 0x00000015140075a7 */ /* 0x000e64000802017f */
[----:B-1----:R-:W-:Y:S05]  /*2c80*/  @!P1 BRA `(.L_x_36) ;  /* 0x0000005400349947 */ /* 0x002fea0003800000 */
.L_x_35:
[----:B------:R-:W-:Y:S05]  /*2c90*/  BSYNC B0 ;  /* 0x0000000000007941 */ /* 0x000fea0003800000 */
.L_x_34:
[----:B------:R-:W-:Y:S01]  /*2ca0*/  IMAD.SHL.U32 R69, R5, 0x1000, RZ ;  /* 0x0000100005457824 */ /* 0x000fe200078e00ff */
[C---:B------:R-:W-:Y:S01]  /*2cb0*/  ISETP.GT.AND P1, PT, R4.reuse, 0x2, PT ;  /* 0x000000020400780c */ /* 0x040fe20003f24270 */
[----:B------:R-:W-:-:S03]  /*2cc0*/  VIADD R4, R4, 0xffffffff ;  /* 0xffffffff04047836 */ /* 0x000fc60000000000 */
[----:B------:R-:W-:-:S05]  /*2cd0*/  IADD3 R9, R69, UR45, R62 ;  /* 0x0000002d45097c10 */ /* 0x000fca000fffe03e */
[----:B0-----:R-:W-:Y:S01]  /*2ce0*/  LDS.U16 R6, [R9+0xa00] ;  /* 0x000a000009067984 */ /* 0x001fe20000000400 */
[----:B-1----:R-:W-:-:S03]  /*2cf0*/  IMAD.IADD R20, R0, 0x1, R9 ;  /* 0x0000000100147824 */ /* 0x002fc600078e0209 */
[----:B------:R-:W0:Y:S04]  /*2d00*/  LDS.U16 R11, [R9+0x800] ;  /* 0x00080000090b7984 */ /* 0x000e280000000400 */
[----:B------:R-:W-:Y:S04]  /*2d10*/  LDS.U16 R8, [R9+0xa08] ;  /* 0x000a080009087984 */ /* 0x000fe80000000400 */
[----:B------:R-:W1:Y:S04]  /*2d20*/  LDS.U16 R13, [R9+0x808] ;  /* 0x00080800090d7984 */ /* 0x000e680000000400 */
        /* <DEDUP_REMOVED lines=14> */
[--C-:B------:R-:W-:Y:S01]  /*2e10*/  HADD2.F32 R66, -RZ, R13.reuse.H0_H0 ;  /* 0x2000000dff427230 */ /* 0x100fe20000004100 */
[----:B------:R-:W-:Y:S01]  /*2e20*/  F2FP.BF16.F32.PACK_AB R64, R11, R64 ;  /* 0x000000400b40723e */ /* 0x000fe200000010ff */
[----:B------:R-:W-:Y:S01]  /*2e30*/  HADD2.F32 R13, -RZ, R13.H1_H1 ;  /* 0x3000000dff0d7230 */ /* 0x000fe20000004100 */
[----:B------:R-:W-:Y:S01]  /*2e40*/  F2FP.BF16.F32.PACK_AB R65, R6, R65 ;  /* 0x000000410641723e */ /* 0x000fe200000010ff */
[--C-:B------:R-:W-:Y:S01]  /*2e50*/  HADD2.F32 R67, -RZ, R8.reuse.H0_H0 ;  /* 0x20000008ff437230 */ /* 0x100fe20000004100 */
[----:B--2---:R-:W-:Y:S01]  /*2e60*/  PRMT R11, R15, 0x5410, R10 ;  /* 0x000054100f0b7816 */ /* 0x004fe2000000000a */
[----:B------:R-:W-:Y:S01]  /*2e70*/  HADD2.F32 R8, -RZ, R8.H1_H1 ;  /* 0x30000008ff087230 */ /* 0x000fe20000004100 */
[----:B------:R-:W-:Y:S01]  /*2e80*/  F2FP.BF16.F32.PACK_AB R66, R13, R66 ;  /* 0x000000420d42723e */ /* 0x000fe200000010ff */
[----:B------:R-:W-:Y:S01]  /*2e90*/  IMAD.MOV.U32 R6, RZ, RZ, R5 ;  /* 0x000000ffff067224 */ /* 0x000fe200078e0005 */
[----:B---3--:R-:W-:Y:S02]  /*2ea0*/  PRMT R13, R21, 0x5410, R14 ;  /* 0x00005410150d7816 */ /* 0x008fe4000000000e */
[----:B------:R-:W-:Y:S01]  /*2eb0*/  F2FP.BF16.F32.PACK_AB R67, R8, R67 ;  /* 0x000000430843723e */ /* 0x000fe200000010ff */
[----:B------:R-:W-:Y:S06]  /*2ec0*/  @P1 BRA `(.L_x_37) ;  /* 0xfffffff400881947 */ /* 0x000fec000383ffff */
[----:B------:R-:W-:-:S07]  /*2ed0*/  IMAD.MOV.U32 R6, RZ, RZ, R69 ;  /* 0x000000ffff067224 */ /* 0x000fce00078e0045 */
.L_x_29:
[----:B------:R-:W-:Y:S01]  /*2ee0*/  LEA R4, R5, UR5, 0x9 ;  /* 0x0000000505047c11 */ /* 0x000fe2000f8e48ff */
[----:B------:R-:W-:Y:S01]  /*2ef0*/  IMAD.MOV.U32 R5, RZ, RZ, 0x40000040 ;  /* 0x40000040ff057424 */ /* 0x000fe200078e00ff */
[----:B------:R-:W-:Y:S05]  /*2f00*/  WARPSYNC.ALL ;  /* 0x0000000000007948 */ /* 0x000fea0003800000 */
[C---:B------:R-:W-:Y:S01]  /*2f10*/  R2UR UR6, R4.reuse ;  /* 0x00000000040672ca */ /* 0x040fe200000e0000 */
[----:B------:R-:W-:Y:S01]  /*2f20*/  WARPGROUP.ARRIVE ;  /* 0x00000000000079c5 */ /* 0x000fe20000000000 */
[----:B------:R-:W-:Y:S01]  /*2f30*/  R2UR UR7, R5 ;  /* 0x00000000050772ca */ /* 0x000fe200000e0000 */
[----:B------:R-:W-:Y:S01]  /*2f40*/  VIADD R8, R4, 0x2 ;  /* 0x0000000204087836 */ /* 0x000fe20000000000 */
[-C--:B------:R-:W-:Y:S01]  /*2f50*/  F2FP.F16.E4M3.UNPACK_B R3, R11.reuse ;  /* 0x0000000bff03723e */ /* 0x080fe200020006ff */
[----:B------:R-:W-:Y:S01]  /*2f60*/  IMAD.MOV.U32 R9, RZ, RZ, 0x40000040 ;  /* 0x40000040ff097424 */ /* 0x000fe200078e00ff */
[----:B------:R-:W-:-:S03]  /*2f70*/  F2FP.F16.E4M3.UNPACK_B R11, R11.H1 ;  /* 0x0000000bff0b723e */ /* 0x000fc600030006ff */
[--C-:B------:R-:W-:Y:S02]  /*2f80*/  HADD2.F32 R68, -RZ, R3.reuse.H0_H0 ;  /* 0x20000003ff447230 */ /* 0x100fe40000004100 */
[----:B------:R-:W-:Y:S01]  /*2f90*/  HADD2.F32 R5, -RZ, R3.H1_H1 ;  /* 0x30000003ff057230 */ /* 0x000fe20000004100 */
[-C--:B------:R-:W-:Y:S01]  /*2fa0*/  F2FP.F16.E4M3.UNPACK_B R3, R13.reuse ;  /* 0x0000000dff03723e */ /* 0x080fe200020006ff */
[--C-:B------:R-:W-:Y:S01]  /*2fb0*/  HADD2.F32 R69, -RZ, R11.reuse.H0_H0 ;  /* 0x2000000bff457230 */ /* 0x100fe20000004100 */
[----:B------:R-:W-:Y:S01]  /*2fc0*/  F2FP.F16.E4M3.UNPACK_B R13, R13.H1 ;  /* 0x0000000dff0d723e */ /* 0x000fe200030006ff */
[----:B------:R-:W-:Y:S01]  /*2fd0*/  HGMMA.64x64x16.F32.BF16 R24, R64, gdesc[UR4], R24, gsb0 ;  /* 0x00e0000440187df0 */ /* 0x000fe20008001818 */
[----:B------:R-:W-:Y:S01]  /*2fe0*/  R2UR UR6, R8 ;  /* 0x00000000080672ca */ /* 0x000fe200000e0000 */
[----:B------:R-:W-:Y:S01]  /*2ff0*/  HADD2.F32 R8, -RZ, R11.H1_H1 ;  /* 0x3000000bff087230 */ /* 0x000fe20000004100 */
[----:B------:R-:W-:Y:S01]  /*3000*/  R2UR UR7, R9 ;  /* 0x00000000090772ca */ /* 0x000fe200000e0000 */
[--C-:B------:R-:W-:Y:S01]  /*3010*/  HADD2.F32 R70, -RZ, R3.reuse.H0_H0 ;  /* 0x20000003ff467230 */ /* 0x100fe20000004100 */
[----:B------:R-:W-:Y:S01]  /*3020*/  F2FP.BF16.F32.PACK_AB R68, R5, R68 ;  /* 0x000000440544723e */ /* 0x000fe200000010ff */
[----:B------:R-:W-:Y:S01]  /*3030*/  HADD2.F32 R9, -RZ, R3.H1_H1 ;  /* 0x30000003ff097230 */ /* 0x000fe20000004100 */
[----:B------:R-:W-:Y:S01]  /*3040*/  IADD3 R3, R62, R7, R6 ;  /* 0x000000073e037210 */ /* 0x000fe20007ffe006 */
[--C-:B------:R-:W-:Y:S01]  /*3050*/  HADD2.F32 R71, -RZ, R13.reuse.H0_H0 ;  /* 0x2000000dff477230 */ /* 0x100fe20000004100 */
[----:B------:R-:W-:Y:S01]  /*3060*/  F2FP.BF16.F32.PACK_AB R69, R8, R69 ;  /* 0x000000450845723e */ /* 0x000fe200000010ff */
[----:B------:R-:W-:Y:S01]  /*3070*/  HADD2.F32 R10, -RZ, R13.H1_H1 ;  /* 0x3000000dff0a7230 */ /* 0x000fe20000004100 */
[----:B------:R-:W-:-:S04]  /*3080*/  F2FP.BF16.F32.PACK_AB R70, R9, R70 ;  /* 0x000000460946723e */ /* 0x000fc800000010ff */
[----:B------:R-:W-:Y:S01]  /*3090*/  F2FP.BF16.F32.PACK_AB R71, R10, R71 ;  /* 0x000000470a47723e */ /* 0x000fe200000010ff */
[----:B------:R-:W-:Y:S02]  /*30a0*/  WARPGROUP.DEPBAR.LE gsb0, 0x0 ;  /* 0x00008000000079c5 */ /* 0x000fe40000010000 */
[----:B------:R-:W-:Y:S01]  /*30b0*/  LDS.U16 R5, [R3+UR45+0xa00] ;  /* 0x000a002d03057984 */ /* 0x000fe20008000400 */
[----:B------:R-:W-:-:S06]  /*30c0*/  WARPGROUP.ARRIVE ;  /* 0x00000000000079c5 */ /* 0x000fcc0000000000 */
[----:B------:R-:W-:Y:S03]  /*30d0*/  HGMMA.64x64x16.F32.BF16 R24, R68, gdesc[UR4], R24, gsb0 ;  /* 0x00e0000444187df0 */ /* 0x000fe60008001818 */
[----:B------:R-:W-:Y:S02]  /*30e0*/  WARPGROUP.DEPBAR.LE gsb0, 0x0 ;  /* 0x00008000000079c5 */ /* 0x000fe40000010000 */
[----:B------:R-:W-:Y:S04]  /*30f0*/  LDS.U16 R7, [R3+UR45+0xa08] ;  /* 0x000a082d03077984 */ /* 0x000fe80008000400 */
[----:B------:R-:W0:Y:S04]  /*3100*/  LDS.U16 R8, [R3+UR45+0x808] ;  /* 0x0008082d03087984 */ /* 0x000e280008000400 */
[----:B------:R1:W2:Y:S02]  /*3110*/  LDS.U16 R6, [R3+UR45+0x800] ;  /* 0x0008002d03067984 */ /* 0x0002a40008000400 */
[----:B-1----:R-:W-:-:S04]  /*3120*/  VIADD R3, R3, UR45 ;  /* 0x0000002d03037c36 */ /* 0x002fc80008000000 */
[----:B------:R-:W-:Y:S01]  /*3130*/  IMAD.IADD R10, R0, 0x1, R3 ;  /* 0x00000001000a7824 */ /* 0x000fe200078e0203 */
[----:B0-----:R-:W-:Y:S01]  /*3140*/  PRMT R8, R8, 0x5410, R7 ;  /* 0x0000541008087816 */ /* 0x001fe20000000007 */
[----:B------:R-:W-:Y:S01]  /*3150*/  IMAD.MOV.U32 R7, RZ, RZ, 0x40000040 ;  /* 0x40000040ff077424 */ /* 0x000fe200078e00ff */
[----:B--2---:R-:W-:Y:S01]  /*3160*/  PRMT R5, R6, 0x5410, R5 ;  /* 0x0000541006057816 */ /* 0x004fe20000000005 */
[----:B------:R-:W-:-:S03]  /*3170*/  VIADD R6, R4, 0x4 ;  /* 0x0000000404067836 */ /* 0x000fc60000000000 */
[----:B------:R-:W-:Y:S01]  /*3180*/  R2UR UR7, R7 ;  /* 0x00000000070772ca */ /* 0x000fe200000e0000 */
[----:B------:R-:W-:Y:S01]  /*3190*/  VIADD R4, R4, 0x6 ;  /* 0x0000000604047836 */ /* 0x000fe20000000000 */
[-C--:B------:R-:W-:Y:S02]  /*31a0*/  F2FP.F16.E4M3.UNPACK_B R7, R8.reuse ;  /* 0x00000008ff07723e */ /* 0x080fe400020006ff */
[-C--:B------:R-:W-:Y:S02]  /*31b0*/  F2FP.F16.E4M3.UNPACK_B R9, R5.reuse ;  /* 0x00000005ff09723e */ /* 0x080fe400020006ff */
[----:B------:R-:W-:Y:S01]  /*31c0*/  F2FP.F16.E4M3.UNPACK_B R8, R8.H1 ;  /* 0x00000008ff08723e */ /* 0x000fe200030006ff */
[----:B------:R-:W-:Y:S01]  /*31d0*/  HADD2.F32 R70, -RZ, R7.H0_H0 ;  /* 0x20000007ff467230 */ /* 0x000fe20000004100 */
[----:B------:R-:W-:Y:S01]  /*31e0*/  F2FP.F16.E4M3.UNPACK_B R5, R5.H1 ;  /* 0x00000005ff05723e */ /* 0x000fe200030006ff */
[----:B------:R-:W-:Y:S01]  /*31f0*/  HADD2.F32 R68, -RZ, R9.H0_H0 ;  /* 0x20000009ff447230 */ /* 0x000fe20000004100 */
[----:B------:R-:W-:Y:S01]  /*3200*/  R2UR UR6, R6 ;  /* 0x00000000060672ca */ /* 0x000fe200000e0000 */
[----:B------:R-:W-:-:S02]  /*3210*/  HADD2.F32 R71, -RZ, R8.H0_H0 ;  /* 0x20000008ff477230 */ /* 0x000fc40000004100 */
[----:B------:R-:W-:Y:S02]  /*3220*/  HADD2.F32 R9, -RZ, R9.H1_H1 ;  /* 0x30000009ff097230 */ /* 0x000fe40000004100 */
[--C-:B------:R-:W-:Y:S02]  /*3230*/  HADD2.F32 R69, -RZ, R5.reuse.H0_H0 ;  /* 0x20000005ff457230 */ /* 0x100fe40000004100 */
[----:B------:R-:W-:Y:S01]  /*3240*/  HADD2.F32 R6, -RZ, R5.H1_H1 ;  /* 0x30000005ff067230 */ /* 0x000fe20000004100 */
[----:B------:R-:W-:Y:S01]  /*3250*/  F2FP.BF16.F32.PACK_AB R68, R9, R68 ;  /* 0x000000440944723e */ /* 0x000fe200000010ff */
[----:B------:R-:W-:Y:S02]  /*3260*/  HADD2.F32 R7, -RZ, R7.H1_H1 ;  /* 0x30000007ff077230 */ /* 0x000fe40000004100 */
[----:B------:R-:W-:Y:S01]  /*3270*/  HADD2.F32 R8, -RZ, R8.H1_H1 ;  /* 0x30000008ff087230 */ /* 0x000fe20000004100 */
[----:B------:R-:W-:Y:S02]  /*3280*/  F2FP.BF16.F32.PACK_AB R69, R6, R69 ;  /* 0x000000450645723e */ /* 0x000fe400000010ff */
[----:B------:R-:W-:-:S02]  /*3290*/  F2FP.BF16.F32.PACK_AB R70, R7, R70 ;  /* 0x000000460746723e */ /* 0x000fc400000010ff */
[----:B------:R-:W-:-:S04]  /*32a0*/  F2FP.BF16.F32.PACK_AB R71, R8, R71 ;  /* 0x000000470847723e */ /* 0x000fc800000010ff */
[----:B------:R-:W-:-:S06]  /*32b0*/  WARPGROUP.ARRIVE ;  /* 0x00000000000079c5 */ /* 0x000fcc0000000000 */
[----:B------:R-:W-:Y:S01]  /*32c0*/  HGMMA.64x64x16.F32.BF16 R24, R68, gdesc[UR4], R24, gsb0 ;  /* 0x00e0000444187df0 */ /* 0x000fe20008001818 */
[----:B------:R-:W-:Y:S02]  /*32d0*/  R2UR UR6, R4 ;  /* 0x00000000040672ca */ /* 0x000fe400000e0000 */
        /* <DEDUP_REMOVED lines=9> */
[----:B------:R-:W-:Y:S02]  /*3370*/  IMAD.MOV.U32 R5, RZ, RZ, 0x40000040 ;  /* 0x40000040ff057424 */ /* 0x000fe400078e00ff */
[--C-:B------:R-:W-:Y:S01]  /*3380*/  HADD2.F32 R68, -RZ, R3.reuse.H0_H0 ;  /* 0x20000003ff447230 */ /* 0x100fe20000004100 */
[-C--:B------:R-:W-:Y:S01]  /*3390*/  F2FP.F16.E4M3.UNPACK_B R7, R6.reuse ;  /* 0x00000006ff07723e */ /* 0x080fe200020006ff */
[----:B------:R-:W-:Y:S01]  /*33a0*/  HADD2.F32 R69, -RZ, R0.H0_H0 ;  /* 0x20000000ff457230 */ /* 0x000fe20000004100 */
[----:B------:R-:W-:Y:S01]  /*33b0*/  F2FP.F16.E4M3.UNPACK_B R6, R6.H1 ;  /* 0x00000006ff06723e */ /* 0x000fe200030006ff */
[----:B------:R-:W-:Y:S01]  /*33c0*/  HADD2.F32 R3, -RZ, R3.H1_H1 ;  /* 0x30000003ff037230 */ /* 0x000fe20000004100 */
[----:B------:R-:W-:Y:S01]  /*33d0*/  R2UR UR7, R5 ;  /* 0x00000000050772ca */ /* 0x000fe200000e0000 */
[----:B------:R-:W-:-:S02]  /*33e0*/  HADD2.F32 R70, -RZ, R7.H0_H0 ;  /* 0x20000007ff467230 */ /* 0x000fc40000004100 */
[----:B------:R-:W-:Y:S01]  /*33f0*/  HADD2.F32 R71, -RZ, R6.H0_H0 ;  /* 0x20000006ff477230 */ /* 0x000fe20000004100 */
[----:B------:R-:W-:Y:S01]  /*3400*/  F2FP.BF16.F32.PACK_AB R68, R3, R68 ;  /* 0x000000440344723e */ /* 0x000fe200000010ff */
        /* <DEDUP_REMOVED lines=9> */
[----:B------:R-:W-:Y:S05]  /*34a0*/  @!P0 BRA `(.L_x_38) ;  /* 0x0000000000048947 */ /* 0x000fea0003800000 */
[----:B------:R-:W-:Y:S01]  /*34b0*/  BPT.TRAP 0x1 ;  /* 0x000000040000795c */ /* 0x000fe20000300000 */
.L_x_38:
        /* <DEDUP_REMOVED lines=8> */
.L_x_28:
[----:B------:R-:W-:-:S04]  /*3540*/  IMAD.U32 R0, RZ, RZ, UR48 ;  /* 0x00000030ff007e24 */ /* 0x000fc8000f8e00ff */
[----:B------:R1:W-:Y:S01]  /*3550*/  SYNCS.ARRIVE.TRANS64.A1T0 RZ, [R0+UR46], RZ ;  /* 0x000000ff00ff79a7 */ /* 0x0003e2000810002e */
[----:B------:R-:W-:Y:S05]  /*3560*/  @!P0 BRA `(.L_x_39) ;  /* 0x0000000000048947 */ /* 0x000fea0003800000 */
[----:B------:R-:W-:Y:S01]  /*3570*/  BPT.TRAP 0x1 ;  /* 0x000000040000795c */ /* 0x000fe20000300000 */
.L_x_39:
[----:B------:R-:W-:Y:S02]  /*3580*/  UIADD3 UR6, UR43, UR38, URZ ;  /* 0x000000262b067290 */ /* 0x000fe4000fffe03f */
[----:B------:R-:W-:Y:S02]  /*3590*/  UISETP.GT.U32.AND UP0, UPT, UR40, 0x1, UPT ;  /* 0x000000012800788c */ /* 0x000fe4000bf04070 */
[----:B------:R-:W-:-:S04]  /*35a0*/  UIMAD.WIDE.U32 UR4, UR6, 0x38e38e39, URZ ;  /* 0x38e38e39060478a5 */ /* 0x000fc8000f8e003f */
[----:B------:R-:W-:Y:S01]  /*35b0*/  USHF.R.U32.HI UR4, URZ, 0x2, UR5 ;  /* 0x000000023f047899 */ /* 0x000fe20008011605 */
[----:B------:R-:W-:-:S03]  /*35c0*/  PLOP3.LUT P0, PT, PT, PT, UP0, 0x80, 0x0 ;  /* 0x000000000000781c */ /* 0x000fc60003f0f008 */
[----:B------:R-:W-:-:S04]  /*35d0*/  UIMAD UR6, UR4, -0x12, UR6 ;  /* 0xffffffee040678a4 */ /* 0x000fc8000f8e0206 */
[----:B------:R-:W-:-:S04]  /*35e0*/  ULEA UR6, UR6, UR45, 0x3 ;  /* 0x0000002d06067291 */ /* 0x000fc8000f8e183f */
[----:B------:R-:W-:-:S04]  /*35f0*/  UIADD3 UR6, UR6, 0x90, URZ ;  /* 0x0000009006067890 */ /* 0x000fc8000fffe03f */
[----:B------:R-:W-:-:S09]  /*3600*/  UPRMT UR6, URZ, 0x654, UR6 ;  /* 0x000006543f067896 */ /* 0x000fd20008000006 */
[----:B------:R-:W-:Y:S01]  /*3610*/  SYNCS.ARRIVE.TRANS64.RED.A1T0 RZ, [UR6], RZ ;  /* 0x000000ffffff79a7 */ /* 0x000fe20008100406 */
[----:B------:R-:W-:Y:S05]  /*3620*/  @P0 BRA `(.L_x_40) ;  /* 0x0000000000040947 */ /* 0x000fea0003800000 */
[----:B------:R-:W-:Y:S01]  /*3630*/  BPT.TRAP 0x1 ;  /* 0x000000040000795c */ /* 0x000fe20000300000 */
.L_x_40:
[----:B-1----:R-:W-:Y:S01]  /*3640*/  SHF.L.U32 R0, R73, 0x1f, RZ ;  /* 0x0000001f49007819 */ /* 0x002fe200000006ff */
[----:B------:R-:W-:Y:S01]  /*3650*/  UIADD3 UR38, UR44, UR38, URZ ;  /* 0x000000262c267290 */ /* 0x000fe2000fffe03f */
[----:B------:R-:W1:Y:S01]  /*3660*/  LDC R10, c[0x0][0x288] ;  /* 0x0000a200ff0a7b82 */ /* 0x000e620000000800 */
[----:B------:R-:W-:Y:S01]  /*3670*/  UISETP.GE.U32.AND UP1, UPT, UR44, 0x12, UPT ;  /* 0x000000122c00788c */ /* 0x000fe2000bf26070 */
[----:B------:R-:W-:Y:S01]  /*3680*/  SHF.R.S32.HI R59, RZ, 0x1f, R58 ;  /* 0x0000001fff3b7819 */ /* 0x000fe2000001143a */
[----:B------:R-:W-:Y:S02]  /*3690*/  UISETP.GT.U32.AND UP0, UPT, UR38, 0x11, UPT ;  /* 0x000000112600788c */ /* 0x000fe4000bf04070 */
[----:B------:R-:W-:Y:S02]  /*36a0*/  UIMAD.WIDE.U32 UR4, UR38, 0x38e38e39, URZ ;  /* 0x38e38e39260478a5 */ /* 0x000fe4000f8e003f */
[----:B------:R-:W-:Y:S01]  /*36b0*/  UISETP.LT.U32.AND UP0, UPT, UR44, 0x12, UP0 ;  /* 0x000000122c00788c */ /* 0x000fe20008701070 */
[----:B------:R-:W2:Y:S01]  /*36c0*/  SYNCS.PHASECHK.TRANS64.TRYWAIT P0, [UR47+0x8], R0 ;  /* 0x00000800ff0075a7 */ /* 0x000ea2000800016f */
[----:B------:R-:W-:-:S02]  /*36d0*/  USHF.R.U32.HI UR4, URZ, 0x2, UR5 ;  /* 0x000000023f047899 */ /* 0x000fc40008011605 */
[----:B------:R-:W-:Y:S02]  /*36e0*/  USEL UR6, URZ, 0x1, !UP0 ;  /* 0x000000013f067887 */ /* 0x000fe4000c000000 */
[----:B------:R-:W-:Y:S02]  /*36f0*/  UIMAD UR38, UR4, -0x12, UR38 ;  /* 0xffffffee042678a4 */ /* 0x000fe4000f8e0226 */
[----:B------:R-:W-:-:S04]  /*3700*/  ULOP3.LUT UR39, UR39, UR6, URZ, 0x3c, !UPT ;  /* 0x0000000627277292 */ /* 0x000fc8000f8e3c3f */
[----:B------:R-:W-:Y:S01]  /*3710*/  @UP1 ULOP3.LUT UR39, UR39, 0x1, UR4, 0x78, !UPT ;  /* 0x0000000127271892 */ /* 0x000fe2000f8e7804 */
[----:B-12---:R-:W-:Y:S11]  /*3720*/  @!P0 BRA `(.L_x_41) ;  /* 0x0000004800a08947 */ /* 0x006ff60003800000 */
.L_x_156:
[----:B-1----:R-:W-:Y:S01]  /*3730*/  IMAD.SHL.U32 R0, R22, 0x40, RZ ;  /* 0x0000004016007824 */ /* 0x002fe200078e00ff */
[----:B------:R-:W-:Y:S01]  /*3740*/  ULDC UR6, c[0x0][0x284] ;  /* 0x0000a10000067ab9 */ /* 0x000fe20000000800 */
[----:B------:R-:W-:Y:S01]  /*3750*/  IMAD.SHL.U32 R19, R19, 0x40, RZ ;  /* 0x0000004013137824 */ /* 0x000fe200078e00ff */
[----:B------:R-:W-:Y:S01]  /*3760*/  SHF.R.S32.HI R11, RZ, 0x1f, R18 ;  /* 0x0000001fff0b7819 */ /* 0x000fe20000011412 */
[----:B------:R-:W-:Y:S01]  /*3770*/  ULDC.64 UR4, c[0x0][0x7d0] ;  /* 0x0001f40000047ab9 */ /* 0x000fe20000000a00 */
[----:B------:R-:W-:Y:S01]  /*3780*/  ISETP.GE.AND P0, PT, R0, UR6, PT ;  /* 0x0000000600007c0c */ /* 0x000fe2000bf06270 */
[----:B------:R-:W-:Y:S01]  /*3790*/  IMAD.WIDE.U32 R4, R18, UR4, R58 ;  /* 0x0000000412047c25 */ /* 0x000fe2000f8e003a */
[----:B------:R-:W-:Y:S02]  /*37a0*/  SHF.R.S32.HI R14, RZ, 0x1f, R19 ;  /* 0x0000001fff0e7819 */ /* 0x000fe40000011413 */
[----:B------:R-:W-:Y:S01]  /*37b0*/  ISETP.GE.OR P0, PT, R19, R10, P0 ;  /* 0x0000000a1300720c */ /* 0x000fe20000706670 */
[----:B------:R-:W-:Y:S01]  /*37c0*/  IMAD R3, R11, UR4, RZ ;  /* 0x000000040b037c24 */ /* 0x000fe2000f8e02ff */
[----:B------:R-:W-:-:S03]  /*37d0*/  IADD3 R4, P1, R19, R4, RZ ;  /* 0x0000000413047210 */ /* 0x000fc60007f3e0ff */
[----:B------:R-:W-:-:S05]  /*37e0*/  IMAD R3, R18, UR5, R3 ;  /* 0x0000000512037c24 */ /* 0x000fca000f8e0203 */
[----:B------:R-:W-:-:S03]  /*37f0*/  IADD3.X R5, R14, R5, R3, P1, !PT ;  /* 0x000000050e057210 */ /* 0x000fc60000ffe403 */
[----:B------:R-:W-:Y:S05]  /*3800*/  @P0 BRA `(.L_x_42) ;  /* 0x0000002400a80947 */ /* 0x000fea0003800000 */
[----:B------:R-:W1:Y:S01]  /*3810*/  LDC.64 R8, c[0x0][0x7c8] ;  /* 0x0001f200ff087b82 */ /* 0x000e620000000a00 */
[----:B0-----:R-:W-:Y:S01]  /*3820*/  IMAD.WIDE R12, R22, 0x40, R60 ;  /* 0x00000040160c7825 */ /* 0x001fe200078e023c */
[----:B------:R-:W-:Y:S01]  /*3830*/  ULDC.64 UR4, c[0x0][0x7c0] ;  /* 0x0001f00000047ab9 */ /* 0x000fe20000000a00 */
[----:B------:R-:W-:Y:S02]  /*3840*/  BSSY B0, `(.L_x_42) ;  /* 0x0000266000007945 */ /* 0x000fe40003800000 */
[----:B------:R-:W-:Y:S02]  /*3850*/  IMAD.IADD R0, R63, 0x1, -R0 ;  /* 0x000000013f007824 */ /* 0x000fe400078e0a00 */
[-C--:B-1----:R-:W-:Y:S02]  /*3860*/  IMAD R3, R13, R8.reuse, RZ ;  /* 0x000000080d037224 */ /* 0x082fe400078e02ff */
[----:B------:R-:W-:-:S04]  /*3870*/  IMAD.WIDE.U32 R4, R12, R8, R4 ;  /* 0x000000080c047225 */ /* 0x000fc800078e0004 */
[----:B------:R-:W-:Y:S01]  /*3880*/  IMAD R3, R12, R9, R3 ;  /* 0x000000090c037224 */ /* 0x000fe200078e0203 */
[----:B------:R-:W-:Y:S02]  /*3890*/  LEA R6, P0, R8, R4, 0x3 ;  /* 0x0000000408067211 */ /* 0x000fe400078018ff */
[----:B------:R-:W-:Y:S01]  /*38a0*/  IADD3 R4, P1, R4, UR4, RZ ;  /* 0x0000000404047c10 */ /* 0x000fe2000ff3e0ff */
[----:B------:R-:W-:Y:S01]  /*38b0*/  IMAD.IADD R5, R5, 0x1, R3 ;  /* 0x0000000105057824 */ /* 0x000fe200078e0203 */
[----:B------:R-:W-:Y:S01]  /*38c0*/  IADD3 R6, P2, R6, UR4, RZ ;  /* 0x0000000406067c10 */ /* 0x000fe2000ff5e0ff */
[----:B------:R-:W-:-:S03]  /*38d0*/  IMAD R3, R23, -0x2, R10 ;  /* 0xfffffffe17037824 */ /* 0x000fc600078e020a */
[----:B------:R-:W-:Y:S01]  /*38e0*/  LEA.HI.X R7, R8, R5, R9, 0x3, P0 ;  /* 0x0000000508077211 */ /* 0x000fe200000f1c09 */
[----:B------:R-:W-:Y:S01]  /*38f0*/  IMAD.IADD R3, R3, 0x1, -R19 ;  /* 0x0000000103037824 */ /* 0x000fe200078e0a13 */
[----:B-----5:R-:W-:Y:S02]  /*3900*/  FSETP.NEU.AND P0, PT, R57, RZ, PT ;  /* 0x000000ff3900720b */ /* 0x020fe40003f0d000 */
[----:B------:R-:W-:Y:S02]  /*3910*/  IADD3.X R5, R5, UR5, RZ, P1, !PT ;  /* 0x0000000505057c10 */ /* 0x000fe40008ffe4ff */
[----:B------:R-:W-:-:S09]  /*3920*/  IADD3.X R7, R7, UR5, RZ, P2, !PT ;  /* 0x0000000507077c10 */ /* 0x000fd200097fe4ff */
[----:B------:R-:W-:Y:S05]  /*3930*/  @!P0 BRA `(.L_x_43) ;  /* 0x0000001c00188947 */ /* 0x000fea0003800000 */
[----:B------:R-:W0:Y:S01]  /*3940*/  LDC.64 R20, c[0x0][0x7b0] ;  /* 0x0001ec00ff147b82 */ /* 0x000e220000000a00 */
[----:B------:R-:W-:Y:S01]  /*3950*/  ULDC.64 UR4, c[0x0][0x7b8] ;  /* 0x0001ee0000047ab9 */ /* 0x000fe20000000a00 */
[----:B------:R-:W-:Y:S01]  /*3960*/  BSSY B1, `(.L_x_44) ;  /* 0x0000011000017945 */ /* 0x000fe20003800000 */
[----:B------:R-:W-:-:S04]  /*3970*/  IMAD.WIDE.U32 R8, R18, UR4, R58 ;  /* 0x0000000412087c25 */ /* 0x000fc8000f8e003a */
[----:B------:R-:W-:Y:S01]  /*3980*/  IMAD R11, R11, UR4, RZ ;  /* 0x000000040b0b7c24 */ /* 0x000fe2000f8e02ff */
[----:B------:R-:W1:Y:S01]  /*3990*/  LDC.64 R64, c[0x0][0x7a8] ;  /* 0x0001ea00ff407b82 */ /* 0x000e620000000a00 */
[----:B------:R-:W-:Y:S02]  /*39a0*/  IADD3 R10, P0, R19, R8, RZ ;  /* 0x00000008130a7210 */ /* 0x000fe40007f1e0ff */
[----:B------:R-:W-:-:S05]  /*39b0*/  IMAD R11, R18, UR5, R11 ;  /* 0x00000005120b7c24 */ /* 0x000fca000f8e020b */
[----:B------:R-:W-:Y:S02]  /*39c0*/  IADD3.X R11, R14, R9, R11, P0, !PT ;  /* 0x000000090e0b7210 */ /* 0x000fe400007fe40b */
[----:B------:R-:W-:-:S04]  /*39d0*/  ISETP.GE.AND P0, PT, R3, 0x1, PT ;  /* 0x000000010300780c */ /* 0x000fc80003f06270 */
[----:B------:R-:W-:Y:S01]  /*39e0*/  ISETP.LT.OR P3, PT, R0, 0x1, !P0 ;  /* 0x000000010000780c */ /* 0x000fe20004761670 */
[-C--:B0-----:R-:W-:Y:S02]  /*39f0*/  IMAD R14, R13, R20.reuse, RZ ;  /* 0x000000140d0e7224 */ /* 0x081fe400078e02ff */
[----:B------:R-:W-:-:S04]  /*3a00*/  IMAD.WIDE.U32 R8, R12, R20, R10 ;  /* 0x000000140c087225 */ /* 0x000fc800078e000a */
[----:B------:R-:W-:Y:S01]  /*3a10*/  IMAD R14, R12, R21, R14 ;  /* 0x000000150c0e7224 */ /* 0x000fe200078e020e */
[----:B-1----:R-:W-:-:S04]  /*3a20*/  IADD3 R8, P1, R8, R64, RZ ;  /* 0x0000004008087210 */ /* 0x002fc80007f3e0ff */
[--C-:B------:R-:W-:Y:S02]  /*3a30*/  IADD3.X R9, R65, R9, R14.reuse, P1, !PT ;  /* 0x0000000941097210 */ /* 0x100fe40000ffe40e */
[----:B------:R-:W-:Y:S01]  /*3a40*/  PRMT R14, RZ, 0x7610, R14 ;  /* 0x00007610ff0e7816 */ /* 0x000fe2000000000e */
[----:B------:R-:W-:Y:S06]  /*3a50*/  @P3 BRA `(.L_x_45) ;  /* 0x0000000000043947 */ /* 0x000fec0003800000 */
[----:B------:R0:W5:Y:S02]  /*3a60*/  LDG.E.U8 R14, desc[UR50][R8.64] ;  /* 0x00000032080e7981 */ /* 0x000164000c1e1100 */
.L_x_45:
[----:B------:R-:W-:Y:S05]  /*3a70*/  BSYNC B1 ;  /* 0x0000000000017941 */ /* 0x000fea0003800000 */
.L_x_44:
[----:B-----5:R-:W-:Y:S01]  /*3a80*/  LOP3.LUT R14, R14, 0xff, RZ, 0xc0, !PT ;  /* 0x000000ff0e0e7812 */ /* 0x020fe200078ec0ff */
[----:B------:R-:W-:Y:S01]  /*3a90*/  BSSY B1, `(.L_x_46) ;  /* 0x000000c000017945 */ /* 0x000fe20003800000 */
[----:B------:R-:W-:Y:S02]  /*3aa0*/  ISETP.GE.AND P1, PT, R3, 0x2, PT ;  /* 0x000000020300780c */ /* 0x000fe40003f26270 */
[----:B------:R-:W-:Y:S02]  /*3ab0*/  F2FP.F16.E4M3.UNPACK_B R14, R14 ;  /* 0x0000000eff0e723e */ /* 0x000fe400020006ff */
[----:B------:R-:W-:-:S03]  /*3ac0*/  ISETP.LT.OR P2, PT, R0, 0x1, !P1 ;  /* 0x000000010000780c */ /* 0x000fc60004f41670 */
[----:B------:R-:W-:-:S05]  /*3ad0*/  HADD2.F32 R14, -RZ, R14.H0_H0 ;  /* 0x2000000eff0e7230 */ /* 0x000fca0000004100 */
[----:B------:R-:W-:Y:S01]  /*3ae0*/  FMUL R15, R14, R57 ;  /* 0x000000390e0f7220 */ /* 0x000fe20000400000 */
[----:B------:R-:W-:-:S03]  /*3af0*/  PRMT R14, RZ, 0x7610, R14 ;  /* 0x00007610ff0e7816 */ /* 0x000fc6000000000e */
[----:B------:R-:W-:-:S05]  /*3b00*/  FFMA R15, R24, R56, R15 ;  /* 0x00000038180f7223 */ /* 0x000fca000000000f */
[----:B------:R-:W-:-:S05]  /*3b10*/  F2FP.SATFINITE.E4M3.F32.PACK_AB_MERGE_C R15, RZ, R15, RZ ;  /* 0x0000000fff0f723e */ /* 0x000fca00048070ff */
[----:B------:R1:W-:Y:S01]  /*3b20*/  @!P3 STG.E.U8 desc[UR50][R4.64], R15 ;  /* 0x0000000f0400b986 */ /* 0x0003e2000c101132 */
[----:B------:R-:W-:Y:S05]  /*3b30*/  @P2 BRA `(.L_x_47) ;  /* 0x0000000000042947 */ /* 0x000fea0003800000 */
[----:B------:R2:W5:Y:S02]  /*3b40*/  LDG.E.U8 R14, desc[UR50][R8.64+0x1] ;  /* 0x00000132080e7981 */ /* 0x000564000c1e1100 */
.L_x_47:
[----:B------:R-:W-:Y:S05]  /*3b50*/  BSYNC B1 ;  /* 0x0000000000017941 */ /* 0x000fea0003800000 */
.L_x_46:
[----:B-----5:R-:W-:Y:S01]  /*3b60*/  LOP3.LUT R14, R14, 0xff, RZ, 0xc0, !PT ;  /* 0x000000ff0e0e7812 */ /* 0x020fe200078ec0ff */
[----:B------:R-:W-:Y:S01]  /*3b70*/  BSSY B1, `(.L_x_48) ;  /* 0x0000012000017945 */ /* 0x000fe20003800000 */
[----:B-1----:R-:W-:Y:S02]  /*3b80*/  IADD3 R15, P3, R12, 0x8, RZ ;  /* 0x000000080c0f7810 */ /* 0x002fe40007f7e0ff */
[----:B------:R-:W-:Y:S02]  /*3b90*/  F2FP.F16.E4M3.UNPACK_B R14, R14 ;  /* 0x0000000eff0e723e */ /* 0x000fe400020006ff */
[----:B------:R-:W-:Y:S01]  /*3ba0*/  ISETP.LT.OR P0, PT, R0, 0x9, !P0 ;  /* 0x000000090000780c */ /* 0x000fe20004701670 */
[----:B------:R-:W-:Y:S02]  /*3bb0*/  IMAD.X R13, RZ, RZ, R13, P3 ;  /* 0x000000ffff0d7224 */ /* 0x000fe400018e060d */
[----:B------:R-:W-:Y:S02]  /*3bc0*/  HADD2.F32 R14, -RZ, R14.H0_H0 ;  /* 0x2000000eff0e7230 */ /* 0x000fe40000004100 */
[----:B------:R-:W-:-:S02]  /*3bd0*/  IMAD R12, R13, R20, RZ ;  /* 0x000000140d0c7224 */ /* 0x000fc400078e02ff */
[----:B------:R-:W-:-:S04]  /*3be0*/  IMAD.WIDE.U32 R10, R15, R20, R10 ;  /* 0x000000140f0a7225 */ /* 0x000fc800078e000a */
[----:B------:R-:W-:Y:S01]  /*3bf0*/  FMUL R14, R14, R57 ;  /* 0x000000390e0e7220 */ /* 0x000fe20000400000 */
[----:B------:R-:W-:-:S03]  /*3c00*/  IMAD R12, R15, R21, R12 ;  /* 0x000000150f0c7224 */ /* 0x000fc600078e020c */
[----:B------:R-:W-:Y:S01]  /*3c10*/  FFMA R14, R25, R56, R14 ;  /* 0x00000038190e7223 */ /* 0x000fe2000000000e */
[----:B------:R-:W-:-:S04]  /*3c20*/  IADD3 R10, P3, R10, R64, RZ ;  /* 0x000000400a0a7210 */ /* 0x000fc80007f7e0ff */
[----:B------:R-:W-:Y:S02]  /*3c30*/  F2FP.SATFINITE.E4M3.F32.PACK_AB_MERGE_C R13, RZ, R14, RZ ;  /* 0x0000000eff0d723e */ /* 0x000fe400048070ff */
[--C-:B------:R-:W-:Y:S02]  /*3c40*/  IADD3.X R11, R65, R11, R12.reuse, P3, !PT ;  /* 0x0000000b410b7210 */ /* 0x100fe40001ffe40c */
[----:B------:R-:W-:Y:S01]  /*3c50*/  PRMT R12, RZ, 0x7610, R12 ;  /* 0x00007610ff0c7816 */ /* 0x000fe2000000000c */
[----:B------:R1:W-:Y:S01]  /*3c60*/  @!P2 STG.E.U8 desc[UR50][R4.64+0x1], R13 ;  /* 0x0000010d0400a986 */ /* 0x0003e2000c101132 */
[----:B------:R-:W-:Y:S05]  /*3c70*/  @P0 BRA `(.L_x_49) ;  /* 0x0000000000040947 */ /* 0x000fea0003800000 */
[----:B------:R3:W5:Y:S02]  /*3c80*/  LDG.E.U8 R12, desc[UR50][R10.64] ;  /* 0x000000320a0c7981 */ /* 0x000764000c1e1100 */
.L_x_49:
[----:B------:R-:W-:Y:S05]  /*3c90*/  BSYNC B1 ;  /* 0x0000000000017941 */ /* 0x000fea0003800000 */
.L_x_48:
[----:B-----5:R-:W-:Y:S01]  /*3ca0*/  LOP3.LUT R12, R12, 0xff, RZ, 0xc0, !PT ;  /* 0x000000ff0c0c7812 */ /* 0x020fe200078ec0ff */
[----:B------:R-:W-:Y:S01]  /*3cb0*/  BSSY B1, `(.L_x_50) ;  /* 0x000000b000017945 */ /* 0x000fe20003800000 */
[----:B------:R-:W-:Y:S02]  /*3cc0*/  ISETP.LT.OR P1, PT, R0, 0x9, !P1 ;  /* 0x000000090000780c */ /* 0x000fe40004f21670 */
[----:B------:R-:W-:-:S05]  /*3cd0*/  F2FP.F16.E4M3.UNPACK_B R12, R12 ;  /* 0x0000000cff0c723e */ /* 0x000fca00020006ff */
[----:B------:R-:W-:-:S05]  /*3ce0*/  HADD2.F32 R12, -RZ, R12.H0_H0 ;  /* 0x2000000cff0c7230 */ /* 0x000fca0000004100 */
[----:B-1----:R-:W-:Y:S01]  /*3cf0*/  FMUL R13, R12, R57 ;  /* 0x000000390c0d7220 */ /* 0x002fe20000400000 */
[----:B------:R-:W-:-:S03]  /*3d00*/  PRMT R12, RZ, 0x7610, R12 ;  /* 0x00007610ff0c7816 */ /* 0x000fc6000000000c */
[----:B------:R-:W-:-:S05]  /*3d10*/  FFMA R13, R26, R56, R13 ;  /* 0x000000381a0d7223 */ /* 0x000fca000000000d */
[----:B------:R-:W-:-:S05]  /*3d20*/  F2FP.SATFINITE.E4M3.F32.PACK_AB_MERGE_C R13, RZ, R13, RZ ;  /* 0x0000000dff0d723e */ /* 0x000fca00048070ff */
[----:B------:R1:W-:Y:S01]  /*3d30*/  @!P0 STG.E.U8 desc[UR50][R6.64], R13 ;  /* 0x0000000d06008986 */ /* 0x0003e2000c101132 */
[----:B------:R-:W-:Y:S05]  /*3d40*/  @P1 BRA `(.L_x_51) ;  /* 0x0000000000041947 */ /* 0x000fea0003800000 */
[----:B------:R4:W5:Y:S02]  /*3d50*/  LDG.E.U8 R12, desc[UR50][R10.64+0x1] ;  /* 0x000001320a0c7981 */ /* 0x000964000c1e1100 */
.L_x_51:
[----:B------:R-:W-:Y:S05]  /*3d60*/  BSYNC B1 ;  /* 0x0000000000017941 */ /* 0x000fea0003800000 */
.L_x_50:
[----:B-----5:R-:W-:Y:S01]  /*3d70*/  LOP3.LUT R12, R12, 0xff, RZ, 0xc0, !PT ;  /* 0x000000ff0c0c7812 */ /* 0x020fe200078ec0ff */
[----:B------:R-:W-:Y:S01]  /*3d80*/  BSSY B1, `(.L_x_52) ;  /* 0x000000c000017945 */ /* 0x000fe20003800000 */
[----:B------:R-:W-:Y:S02]  /*3d90*/  ISETP.GE.AND P0, PT, R3, 0x9, PT ;  /* 0x000000090300780c */ /* 0x000fe40003f06270 */
[----:B------:R-:W-:Y:S02]  /*3da0*/  F2FP.F16.E4M3.UNPACK_B R12, R12 ;  /* 0x0000000cff0c723e */ /* 0x000fe400020006ff */
[----:B------:R-:W-:-:S03]  /*3db0*/  ISETP.LT.OR P2, PT, R0, 0x1, !P0 ;  /* 0x000000010000780c */ /* 0x000fc60004741670 */
[----:B------:R-:W-:-:S05]  /*3dc0*/  HADD2.F32 R12, -RZ, R12.H0_H0 ;  /* 0x2000000cff0c7230 */ /* 0x000fca0000004100 */
[----:B------:R-:W-:-:S04]  /*3dd0*/  FMUL R12, R12, R57 ;  /* 0x000000390c0c7220 */ /* 0x000fc80000400000 */
[----:B------:R-:W-:-:S05]  /*3de0*/  FFMA R12, R27, R56, R12 ;  /* 0x000000381b0c7223 */ /* 0x000fca000000000c */
[----:B-1----:R-:W-:Y:S02]  /*3df0*/  F2FP.SATFINITE.E4M3.F32.PACK_AB_MERGE_C R13, RZ, R12, RZ ;  /* 0x0000000cff0d723e */ /* 0x002fe400048070ff */
[----:B------:R-:W-:-:S03]  /*3e00*/  PRMT R12, RZ, 0x7610, R12 ;  /* 0x00007610ff0c7816 */ /* 0x000fc6000000000c */
[----:B------:R1:W-:Y:S01]  /*3e10*/  @!P1 STG.E.U8 desc[UR50][R6.64+0x1], R13 ;  /* 0x0000010d06009986 */ /* 0x0003e2000c101132 */
[----:B------:R-:W-:Y:S05]  /*3e20*/  @P2 BRA `(.L_x_53) ;  /* 0x0000000000042947 */ /* 0x000fea0003800000 */
[----:B------:R0:W5:Y:S02]  /*3e30*/  LDG.E.U8 R12, desc[UR50][R8.64+0x8] ;  /* 0x00000832080c7981 */ /* 0x000164000c1e1100 */
.L_x_53:
[----:B------:R-:W-:Y:S05]  /*3e40*/  BSYNC B1 ;  /* 0x0000000000017941 */ /* 0x000fea0003800000 */
.L_x_52:
[----:B-----5:R-:W-:Y:S01]  /*3e50*/  LOP3.LUT R12, R12, 0xff, RZ, 0xc0, !PT ;  /* 0x000000ff0c0c7812 */ /* 0x020fe200078ec0ff */
[----:B------:R-:W-:Y:S01]  /*3e60*/  BSSY B1, `(.L_x_54) ;  /* 0x000000c000017945 */ /* 0x000fe20003800000 */
[----:B------:R-:W-:Y:S02]  /*3e70*/  ISETP.GE.AND P1, PT, R3, 0xa, PT ;  /* 0x0000000a0300780c */ /* 0x000fe40003f26270 */
[----:B------:R-:W-:Y:S02]  /*3e80*/  F2FP.F16.E4M3.UNPACK_B R12, R12 ;  /* 0x0000000cff0c723e */ /* 0x000fe400020006ff */
[----:B------:R-:W-:-:S03]  /*3e90*/  ISETP.LT.OR P3, PT, R0, 0x1, !P1 ;  /* 0x000000010000780c */ /* 0x000fc60004f61670 */
        /* <DEDUP_REMOVED lines=8> */
.L_x_55:
[----:B------:R-:W-:Y:S05]  /*3f20*/  BSYNC B1 ;  /* 0x0000000000017941 */ /* 0x000fea0003800000 */
.L_x_54:
[----:B-----5:R-:W-:Y:S01]  /*3f30*/  LOP3.LUT R12, R12, 0xff, RZ, 0xc0, !PT ;  /* 0x000000ff0c0c7812 */ /* 0x020fe200078ec0ff */
[----:B------:R-:W-:Y:S01]  /*3f40*/  BSSY B1, `(.L_x_56) ;  /* 0x000000b000017945 */ /* 0x000fe20003800000 */
[----:B------:R-:W-:Y:S02]  /*3f50*/  ISETP.LT.OR P0, PT, R0, 0x9, !P0 ;  /* 0x000000090000780c */ /* 0x000fe40004701670 */
[----:B------:R-:W-:-:S05]  /*3f60*/  F2FP.F16.E4M3.UNPACK_B R12, R12 ;  /* 0x0000000cff0c723e */ /* 0x000fca00020006ff */
        /* <DEDUP_REMOVED lines=8> */
.L_x_57:
[----:B------:R-:W-:Y:S05]  /*3ff0*/  BSYNC B1 ;  /* 0x0000000000017941 */ /* 0x000fea0003800000 */
.L_x_56:
        /* <DEDUP_REMOVED lines=12> */
.L_x_59:
[----:B------:R-:W-:Y:S05]  /*40c0*/  BSYNC B1 ;  /* 0x0000000000017941 */ /* 0x000fea0003800000 */
.L_x_58:
        /* <DEDUP_REMOVED lines=13> */
.L_x_61:
[----:B------:R-:W-:Y:S05]  /*41a0*/  BSYNC B1 ;  /* 0x0000000000017941 */ /* 0x000fea0003800000 */
.L_x_60:
        /* <DEDUP_REMOVED lines=13> */
.L_x_63:
[----:B------:R-:W-:Y:S05]  /*4280*/  BSYNC B1 ;  /* 0x0000000000017941 */ /* 0x000fea0003800000 */
.L_x_62:
        /* <DEDUP_REMOVED lines=12> */
.L_x_65:
[----:B------:R-:W-:Y:S05]  /*4350*/  BSYNC B1 ;  /* 0x0000000000017941 */ /* 0x000fea0003800000 */
.L_x_64:
        /* <DEDUP_REMOVED lines=12> */
.L_x_67:
[----:B------:R-:W-:Y:S05]  /*4420*/  BSYNC B1 ;  /* 0x0000000000017941 */ /* 0x000fea0003800000 */
.L_x_66:
        /* <DEDUP_REMOVED lines=13> */
.L_x_69:
[----:B------:R-:W-:Y:S05]  /*4500*/  BSYNC B1 ;  /* 0x0000000000017941 */ /* 0x000fea0003800000 */
.L_x_68:
        /* <DEDUP_REMOVED lines=13> */
.L_x_71:
[----:B------:R-:W-:Y:S05]  /*45e0*/  BSYNC B1 ;  /* 0x0000000000017941 */ /* 0x000fea0003800000 */
.L_x_70:
        /* <DEDUP_REMOVED lines=12> */
.L_x_73:
[----:B------:R-:W-:Y:S05]  /*46b0*/  BSYNC B1 ;  /* 0x0000000000017941 */ /* 0x000fea0003800000 */
.L_x_72:
        /* <DEDUP_REMOVED lines=12> */
.L_x_75:
[----:B------:R-:W-:Y:S05]  /*4780*/  BSYNC B1 ;  /* 0x0000000000017941 */ /* 0x000fea0003800000 */
.L_x_74:
        /* <DEDUP_REMOVED lines=13> */
.L_x_77:
[----:B------:R-:W-:Y:S05]  /*4860*/  BSYNC B1 ;  /* 0x0000000000017941 */ /* 0x000fea0003800000 */
.L_x_76:
        /* <DEDUP_REMOVED lines=13> */
.L_x_79:
[----:B------:R-:W-:Y:S05]  /*4940*/  BSYNC B1 ;  /* 0x0000000000017941 */ /* 0x000fea0003800000 */
.L_x_78:
        /* <DEDUP_REMOVED lines=12> */
.L_x_81:
[----:B------:R-:W-:Y:S05]  /*4a10*/  BSYNC B1 ;  /* 0x0000000000017941 */ /* 0x000fea0003800000 */
.L_x_80:
        /* <DEDUP_REMOVED lines=12> */
.L_x_83:
[----:B------:R-:W-:Y:S05]  /*4ae0*/  BSYNC B1 ;  /* 0x0000000000017941 */ /* 0x000fea0003800000 */
.L_x_82:
        /* <DEDUP_REMOVED lines=13> */
.L_x_85:
[----:B------:R-:W-:Y:S05]  /*4bc0*/  BSYNC B1 ;  /* 0x0000000000017941 */ /* 0x000fea0003800000 */
.L_x_84:
        /* <DEDUP_REMOVED lines=13> */
.L_x_87:
[----:B------:R-:W-:Y:S05]  /*4ca0*/  BSYNC B1 ;  /* 0x0000000000017941 */ /* 0x000fea0003800000 */
.L_x_86:
        /* <DEDUP_REMOVED lines=12> */
.L_x_89:
[----:B------:R-:W-:Y:S05]  /*4d70*/  BSYNC B1 ;  /* 0x0000000000017941 */ /* 0x000fea0003800000 */
.L_x_88:
        /* <DEDUP_REMOVED lines=12> */
.L_x_91:
[----:B------:R-:W-:Y:S05]  /*4e40*/  BSYNC B1 ;  /* 0x0000000000017941 */ /* 0x000fea0003800000 */
.L_x_90:
        /* <DEDUP_REMOVED lines=13> */
.L_x_93:
[----:B------:R-:W-:Y:S05]  /*4f20*/  BSYNC B1 ;  /* 0x0000000000017941 */ /* 0x000fea0003800000 */
.L_x_92:
        /* <DEDUP_REMOVED lines=13> */
.L_x_95:
[----:B------:R-:W-:Y:S05]  /*5000*/  BSYNC B1 ;  /* 0x0000000000017941 */ /* 0x000fea0003800000 */
.L_x_94:
        /* <DEDUP_REMOVED lines=12> */
.L_x_97:
[----:B------:R-:W-:Y:S05]  /*50d0*/  BSYNC B1 ;  /* 0x0000000000017941 */ /* 0x000fea0003800000 */
.L_x_96:
        /* <DEDUP_REMOVED lines=12> */
.L_x_99:
[----:B------:R-:W-:Y:S05]  /*51a0*/  BSYNC B1 ;  /* 0x0000000000017941 */ /* 0x000fea0003800000 */
.L_x_98:
        /* <DEDUP_REMOVED lines=13> */
.L_x_101:
[----:B------:R-:W-:Y:S05]  /*5280*/  BSYNC B1 ;  /* 0x0000000000017941 */ /* 0x000fea0003800000 */
.L_x_100:
[----:B-----5:R-:W-:Y:S01]  /*5290*/  LOP3.LUT R12, R12, 0xff, RZ, 0xc0, !PT ;  /* 0x000000ff0c0c7812 */ /* 0x020fe200078ec0ff */
[----:B------:R-:W-:Y:S01]  /*52a0*/  BSSY B1, `(.L_x_102) ;  /* 0x000000c000017945 */ /* 0x000fe20003800000 */
[----:B------:R-:W-:Y:S02]  /*52b0*/  ISETP.GE.AND P1, PT, R3, 0x3a, PT ;  /* 0x0000003a0300780c */ /* 0x000fe40003f26270 */
[----:B------:R-:W-:Y:S02]  /*52c0*/  F2FP.F16.E4M3.UNPACK_B R12, R12 ;  /* 0x0000000cff0c723e */ /* 0x000fe400020006ff */
[----:B------:R-:W-:Y:S02]  /*52d0*/  ISETP.LT.OR P3, PT, R0, 0x1, !P1 ;  /* 0x000000010000780c */ /* 0x000fe40004f61670 */
[----:B------:R-:W-:Y:S01]  /*52e0*/  PRMT R3, RZ, 0x7610, R3 ;  /* 0x00007610ff037816 */ /* 0x000fe20000000003 */
[----:B------:R-:W-:-:S05]  /*52f0*/  HADD2.F32 R12, -RZ, R12.H0_H0 ;  /* 0x2000000cff0c7230 */ /* 0x000fca0000004100 */
[----:B-1----:R-:W-:-:S04]  /*5300*/  FMUL R13, R12, R57 ;  /* 0x000000390c0d7220 */ /* 0x002fc80000400000 */
[----:B------:R-:W-:-:S05]  /*5310*/  FFMA R13, R52, R56, R13 ;  /* 0x00000038340d7223 */ /* 0x000fca000000000d */
[----:B------:R-:W-:-:S05]  /*5320*/  F2FP.SATFINITE.E4M3.F32.PACK_AB_MERGE_C R13, RZ, R13, RZ ;  /* 0x0000000dff0d723e */ /* 0x000fca00048070ff */
[----:B------:R1:W-:Y:S01]  /*5330*/  @!P2 STG.E.U8 desc[UR50][R4.64+0x38], R13 ;  /* 0x0000380d0400a986 */ /* 0x0003e2000c101132 */
[----:B------:R-:W-:Y:S05]  /*5340*/  @P3 BRA `(.L_x_103) ;  /* 0x0000000000043947 */ /* 0x000fea0003800000 */
[----:B------:R0:W5:Y:S02]  /*5350*/  LDG.E.U8 R3, desc[UR50][R8.64+0x39] ;  /* 0x0000393208037981 */ /* 0x000164000c1e1100 */
.L_x_103:
[----:B------:R-:W-:Y:S05]  /*5360*/  BSYNC B1 ;  /* 0x0000000000017941 */ /* 0x000fea0003800000 */
.L_x_102:
[----:B-----5:R-:W-:Y:S01]  /*5370*/  LOP3.LUT R3, R3, 0xff, RZ, 0xc0, !PT ;  /* 0x000000ff03037812 */ /* 0x020fe200078ec0ff */
[----:B------:R-:W-:Y:S01]  /*5380*/  BSSY B1, `(.L_x_104) ;  /* 0x000000b000017945 */ /* 0x000fe20003800000 */
[----:B------:R-:W-:Y:S02]  /*5390*/  ISETP.LT.OR P0, PT, R0, 0x9, !P0 ;  /* 0x000000090000780c */ /* 0x000fe40004701670 */
[----:B------:R-:W-:-:S05]  /*53a0*/  F2FP.F16.E4M3.UNPACK_B R3, R3 ;  /* 0x00000003ff03723e */ /* 0x000fca00020006ff */
[----:B0-2---:R-:W-:Y:S01]  /*53b0*/  HADD2.F32 R8, -RZ, R3.H0_H0 ;  /* 0x20000003ff087230 */ /* 0x005fe20000004100 */
[----:B------:R-:W-:-:S04]  /*53c0*/  PRMT R3, RZ, 0x7610, R3 ;  /* 0x00007610ff037816 */ /* 0x000fc80000000003 */
[----:B------:R-:W-:-:S04]  /*53d0*/  FMUL R8, R8, R57 ;  /* 0x0000003908087220 */ /* 0x000fc80000400000 */
[----:B------:R-:W-:-:S05]  /*53e0*/  FFMA R8, R53, R56, R8 ;  /* 0x0000003835087223 */ /* 0x000fca0000000008 */
[----:B------:R-:W-:-:S05]  /*53f0*/  F2FP.SATFINITE.E4M3.F32.PACK_AB_MERGE_C R9, RZ, R8, RZ ;  /* 0x00000008ff09723e */ /* 0x000fca00048070ff */
[----:B------:R0:W-:Y:S01]  /*5400*/  @!P3 STG.E.U8 desc[UR50][R4.64+0x39], R9 ;  /* 0x000039090400b986 */ /* 0x0001e2000c101132 */
[----:B------:R-:W-:Y:S05]  /*5410*/  @P0 BRA `(.L_x_105) ;  /* 0x0000000000040947 */ /* 0x000fea0003800000 */
[----:B------:R2:W5:Y:S02]  /*5420*/  LDG.E.U8 R3, desc[UR50][R10.64+0x38] ;  /* 0x000038320a037981 */ /* 0x000564000c1e1100 */
.L_x_105:
[----:B------:R-:W-:Y:S05]  /*5430*/  BSYNC B1 ;  /* 0x0000000000017941 */ /* 0x000fea0003800000 */
.L_x_104:
[----:B-----5:R-:W-:Y:S01]  /*5440*/  LOP3.LUT R3, R3, 0xff, RZ, 0xc0, !PT ;  /* 0x000000ff03037812 */ /* 0x020fe200078ec0ff */
[----:B------:R-:W-:Y:S01]  /*5450*/  BSSY B1, `(.L_x_106) ;  /* 0x000000b000017945 */ /* 0x000fe20003800000 */
[----:B------:R-:W-:Y:S02]  /*5460*/  ISETP.LT.OR P1, PT, R0, 0x9, !P1 ;  /* 0x000000090000780c */ /* 0x000fe40004f21670 */
[----:B------:R-:W-:Y:S02]  /*5470*/  F2FP.F16.E4M3.UNPACK_B R3, R3 ;  /* 0x00000003ff03723e */ /* 0x000fe400020006ff */
[----:B------:R-:W-:-:S03]  /*5480*/  PRMT R0, RZ, 0x7610, R0 ;  /* 0x00007610ff007816 */ /* 0x000fc60000000000 */
[----:B01----:R-:W-:-:S05]  /*5490*/  HADD2.F32 R4, -RZ, R3.H0_H0 ;  /* 0x20000003ff047230 */ /* 0x003fca0000004100 */
[----:B------:R-:W-:-:S04]  /*54a0*/  FMUL R3, R4, R57 ;  /* 0x0000003904037220 */ /* 0x000fc80000400000 */
[----:B------:R-:W-:-:S05]  /*54b0*/  FFMA R3, R54, R56, R3 ;  /* 0x0000003836037223 */ /* 0x000fca0000000003 */
[----:B------:R-:W-:-:S05]  /*54c0*/  F2FP.SATFINITE.E4M3.F32.PACK_AB_MERGE_C R3, RZ, R3, RZ ;  /* 0x00000003ff03723e */ /* 0x000fca00048070ff */
[----:B------:R0:W-:Y:S01]  /*54d0*/  @!P0 STG.E.U8 desc[UR50][R6.64+0x38], R3 ;  /* 0x0000380306008986 */ /* 0x0001e2000c101132 */
[----:B------:R-:W-:Y:S05]  /*54e0*/  @P1 BRA `(.L_x_107) ;  /* 0x0000000000041947 */ /* 0x000fea0003800000 */
[----:B------:R1:W5:Y:S02]  /*54f0*/  LDG.E.U8 R0, desc[UR50][R10.64+0x39] ;  /* 0x000039320a007981 */ /* 0x000364000c1e1100 */
.L_x_107:
[----:B------:R-:W-:Y:S05]  /*5500*/  BSYNC B1 ;  /* 0x0000000000017941 */ /* 0x000fea0003800000 */
.L_x_106:
[----:B------:R-:W-:Y:S05]  /*5510*/  @P1 BRA `(.L_x_108) ;  /* 0x0000000800601947 */ /* 0x000fea0003800000 */
[----:B-----5:R-:W-:-:S04]  /*5520*/  LOP3.LUT R0, R0, 0xff, RZ, 0xc0, !PT ;  /* 0x000000ff00007812 */ /* 0x020fc800078ec0ff */
[----:B------:R-:W-:-:S05]  /*5530*/  F2FP.F16.E4M3.UNPACK_B R0, R0 ;  /* 0x00000000ff00723e */ /* 0x000fca00020006ff */
[----:B------:R-:W-:-:S05]  /*5540*/  HADD2.F32 R0, -RZ, R0.H0_H0 ;  /* 0x20000000ff007230 */ /* 0x000fca0000004100 */
[----:B------:R-:W-:-:S04]  /*5550*/  FMUL R0, R0, R57 ;  /* 0x0000003900007220 */ /* 0x000fc80000400000 */
[----:B------:R-:W-:-:S05]  /*5560*/  FFMA R0, R55, R56, R0 ;  /* 0x0000003837007223 */ /* 0x000fca0000000000 */
[----:B0-----:R-:W-:-:S05]  /*5570*/  F2FP.SATFINITE.E4M3.F32.PACK_AB_MERGE_C R3, RZ, R0, RZ ;  /* 0x00000000ff03723e */ /* 0x001fca00048070ff */
[----:B------:R0:W-:Y:S01]  /*5580*/  STG.E.U8 desc[UR50][R6.64+0x39], R3 ;  /* 0x0000390306007986 */ /* 0x0001e2000c101132 */
[----:B------:R-:W-:Y:S05]  /*5590*/  BRA `(.L_x_108) ;  /* 0x0000000800407947 */ /* 0x000fea0003800000 */
.L_x_43:
[C---:B------:R-:W-:Y:S01]  /*55a0*/  ISETP.GE.AND P1, PT, R3.reuse, 0x1, PT ;  /* 0x000000010300780c */ /* 0x040fe20003f26270 */
[-C--:B------:R-:W-:Y:S01]  /*55b0*/  FMUL R24, R24, R56.reuse ;  /* 0x0000003818187220 */ /* 0x080fe20000400000 */
[----:B------:R-:W-:Y:S01]  /*55c0*/  ISETP.GE.AND P3, PT, R3, 0x2, PT ;  /* 0x000000020300780c */ /* 0x000fe20003f66270 */
[-C--:B------:R-:W-:Y:S01]  /*55d0*/  FMUL R25, R25, R56.reuse ;  /* 0x0000003819197220 */ /* 0x080fe20000400000 */
[----:B------:R-:W-:Y:S01]  /*55e0*/  ISETP.LT.OR P2, PT, R0, 0x1, !P1 ;  /* 0x000000010000780c */ /* 0x000fe20004f41670 */
[-C--:B------:R-:W-:Y:S01]  /*55f0*/  FMUL R26, R26, R56.reuse ;  /* 0x000000381a1a7220 */ /* 0x080fe20000400000 */
[C---:B------:R-:W-:Y:S01]  /*5600*/  ISETP.LT.OR P5, PT, R0.reuse, 0x1, !P3 ;  /* 0x000000010000780c */ /* 0x040fe20005fa1670 */
[-C--:B------:R-:W-:Y:S01]  /*5610*/  FMUL R27, R27, R56.reuse ;  /* 0x000000381b1b7220 */ /* 0x080fe20000400000 */
[----:B------:R-:W-:Y:S01]  /*5620*/  ISETP.LT.OR P1, PT, R0, 0x9, !P1 ;  /* 0x000000090000780c */ /* 0x000fe20004f21670 */
[----:B------:R-:W-:Y:S01]  /*5630*/  FMUL R28, R28, R56 ;  /* 0x000000381c1c7220 */ /* 0x000fe20000400000 */
[----:B------:R-:W-:Y:S01]  /*5640*/  F2FP.SATFINITE.E4M3.F32.PACK_AB_MERGE_C R9, RZ, R24, RZ ;  /* 0x00000018ff09723e */ /* 0x000fe200048070ff */
[-C--:B------:R-:W-:Y:S01]  /*5650*/  FMUL R29, R29, R56.reuse ;  /* 0x000000381d1d7220 */ /* 0x080fe20000400000 */
[----:B------:R-:W-:Y:S01]  /*5660*/  ISETP.GE.AND P0, PT, R3, 0x9, PT ;  /* 0x000000090300780c */ /* 0x000fe20003f06270 */
[-C--:B------:R-:W-:Y:S01]  /*5670*/  FMUL R30, R30, R56.reuse ;  /* 0x000000381e1e7220 */ /* 0x080fe20000400000 */
[----:B------:R-:W-:Y:S01]  /*5680*/  F2FP.SATFINITE.E4M3.F32.PACK_AB_MERGE_C R25, RZ, R25, RZ ;  /* 0x00000019ff19723e */ /* 0x000fe200048070ff */
[----:B------:R-:W-:Y:S01]  /*5690*/  FMUL R31, R31, R56 ;  /* 0x000000381f1f7220 */ /* 0x000fe20000400000 */
[----:B------:R-:W-:Y:S01]  /*56a0*/  F2FP.SATFINITE.E4M3.F32.PACK_AB_MERGE_C R11, RZ, R26, RZ ;  /* 0x0000001aff0b723e */ /* 0x000fe200048070ff */
[----:B------:R0:W-:Y:S01]  /*56b0*/  @!P2 STG.E.U8 desc[UR50][R4.64], R9 ;  /* 0x000000090400a986 */ /* 0x0001e2000c101132 */
[----:B------:R-:W-:Y:S01]  /*56c0*/  ISETP.LT.OR P3, PT, R0, 0x9, !P3 ;  /* 0x000000090000780c */ /* 0x000fe20005f61670 */
[-C--:B------:R-:W-:Y:S01]  /*56d0*/  FMUL R32, R32, R56.reuse ;  /* 0x0000003820207220 */ /* 0x080fe20000400000 */
[C---:B------:R-:W-:Y:S01]  /*56e0*/  ISETP.LT.OR P4, PT, R0.reuse, 0x1, !P0 ;  /* 0x000000010000780c */ /* 0x040fe20004781670 */
[----:B------:R-:W-:Y:S01]  /*56f0*/  @!P5 STG.E.U8 desc[UR50][R4.64+0x1], R25 ;  /* 0x000001190400d986 */ /* 0x000fe2000c101132 */
[----:B------:R-:W-:Y:S01]  /*5700*/  ISETP.GE.AND P2, PT, R3, 0xa, PT ;  /* 0x0000000a0300780c */ /* 0x000fe20003f46270 */
[-C--:B------:R-:W-:Y:S01]  /*5710*/  FMUL R33, R33, R56.reuse ;  /* 0x0000003821217220 */ /* 0x080fe20000400000 */
[----:B------:R-:W-:Y:S01]  /*5720*/  F2FP.SATFINITE.E4M3.F32.PACK_AB_MERGE_C R27, RZ, R27, RZ ;  /* 0x0000001bff1b723e */ /* 0x000fe200048070ff */
[----:B------:R1:W-:Y:S01]  /*5730*/  @!P1 STG.E.U8 desc[UR50][R6.64], R11 ;  /* 0x0000000b06009986 */ /* 0x0003e2000c101132 */
[----:B------:R-:W-:Y:S01]  /*5740*/  ISETP.LT.OR P1, PT, R0, 0x1, !P2 ;  /* 0x000000010000780c */ /* 0x000fe20005721670 */
[----:B------:R-:W-:Y:S01]  /*5750*/  FMUL R34, R34, R56 ;  /* 0x0000003822227220 */ /* 0x000fe20000400000 */
[----:B------:R-:W-:Y:S01]  /*5760*/  F2FP.SATFINITE.E4M3.F32.PACK_AB_MERGE_C R13, RZ, R28, RZ ;  /* 0x0000001cff0d723e */ /* 0x000fe200048070ff */
[-C--:B------:R-:W-:Y:S01]  /*5770*/  FMUL R35, R35, R56.reuse ;  /* 0x0000003823237220 */ /* 0x080fe20000400000 */
[----:B------:R-:W-:Y:S01]  /*5780*/  ISETP.GE.AND P5, PT, R3, 0x11, PT ;  /* 0x000000110300780c */ /* 0x000fe20003fa6270 */
[----:B------:R-:W-:Y:S01]  /*5790*/  @!P3 STG.E.U8 desc[UR50][R6.64+0x1], R27 ;  /* 0x0000011b0600b986 */ /* 0x000fe2000c101132 */
[----:B------:R-:W-:Y:S01]  /*57a0*/  F2FP.SATFINITE.E4M3.F32.PACK_AB_MERGE_C R29, RZ, R29, RZ ;  /* 0x0000001dff1d723e */ /* 0x000fe200048070ff */
[-C--:B------:R-:W-:Y:S01]  /*57b0*/  FMUL R36, R36, R56.reuse ;  /* 0x0000003824247220 */ /* 0x080fe20000400000 */
[C---:B------:R-:W-:Y:S01]  /*57c0*/  ISETP.LT.OR P0, PT, R0.reuse, 0x9, !P0 ;  /* 0x000000090000780c */ /* 0x040fe20004701670 */
[----:B------:R-:W-:Y:S01]  /*57d0*/  @!P4 STG.E.U8 desc[UR50][R4.64+0x8], R13 ;  /* 0x0000080d0400c986 */ /* 0x000fe2000c101132 */
[C---:B------:R-:W-:Y:S01]  /*57e0*/  ISETP.LT.OR P2, PT, R0.reuse, 0x9, !P2 ;  /* 0x000000090000780c */ /* 0x040fe20005741670 */
[-C--:B------:R-:W-:Y:S01]  /*57f0*/  FMUL R37, R37, R56.reuse ;  /* 0x0000003825257220 */ /* 0x080fe20000400000 */
[----:B------:R-:W-:Y:S01]  /*5800*/  ISETP.GE.AND P4, PT, R3, 0x12, PT ;  /* 0x000000120300780c */ /* 0x000fe20003f86270 */
[----:B------:R-:W-:Y:S01]  /*5810*/  @!P1 STG.E.U8 desc[UR50][R4.64+0x9], R29 ;  /* 0x0000091d04009986 */ /* 0x000fe2000c101132 */
[----:B------:R-:W-:Y:S01]  /*5820*/  ISETP.LT.OR P3, PT, R0, 0x1, !P5 ;  /* 0x000000010000780c */ /* 0x000fe20006f61670 */
[-C--:B------:R-:W-:Y:S01]  /*5830*/  FMUL R38, R38, R56.reuse ;  /* 0x0000003826267220 */ /* 0x080fe20000400000 */
[----:B------:R-:W-:Y:S01]  /*5840*/  ISETP.LT.OR P1, PT, R0, 0x1, !P4 ;  /* 0x000000010000780c */ /* 0x000fe20006721670 */
[----:B------:R-:W-:Y:S01]  /*5850*/  FMUL R39, R39, R56 ;  /* 0x0000003827277220 */ /* 0x000fe20000400000 */
[----:B0-----:R-:W-:Y:S01]  /*5860*/  F2FP.SATFINITE.E4M3.F32.PACK_AB_MERGE_C R9, RZ, R30, RZ ;  /* 0x0000001eff09723e */ /* 0x001fe200048070ff */
[-C--:B------:R-:W-:Y:S01]  /*5870*/  FMUL R40, R40, R56.reuse ;  /* 0x0000003828287220 */ /* 0x080fe20000400000 */
[----:B------:R-:W-:Y:S01]  /*5880*/  F2FP.SATFINITE.E4M3.F32.PACK_AB_MERGE_C R31, RZ, R31, RZ ;  /* 0x0000001fff1f723e */ /* 0x000fe200048070ff */
[----:B------:R-:W-:Y:S01]  /*5890*/  FMUL R41, R41, R56 ;  /* 0x0000003829297220 */ /* 0x000fe20000400000 */
[----:B-1----:R-:W-:Y:S01]  /*58a0*/  F2FP.SATFINITE.E4M3.F32.PACK_AB_MERGE_C R11, RZ, R32, RZ ;  /* 0x00000020ff0b723e */ /* 0x002fe200048070ff */
[----:B------:R0:W-:Y:S01]  /*58b0*/  @!P0 STG.E.U8 desc[UR50][R6.64+0x8], R9 ;  /* 0x0000080906008986 */ /* 0x0001e2000c101132 */
[----:B------:R-:W-:Y:S01]  /*58c0*/  F2FP.SATFINITE.E4M3.F32.PACK_AB_MERGE_C R33, RZ, R33, RZ ;  /* 0x00000021ff21723e */ /* 0x000fe200048070ff */
[-C--:B------:R-:W-:Y:S01]  /*58d0*/  FMUL R42, R42, R56.reuse ;  /* 0x000000382a2a7220 */ /* 0x080fe20000400000 */
[C---:B------:R-:W-:Y:S01]  /*58e0*/  ISETP.LT.OR P4, PT, R0.reuse, 0x9, !P4 ;  /* 0x000000090000780c */ /* 0x040fe20006781670 */
[----:B------:R-:W-:Y:S01]  /*58f0*/  @!P2 STG.E.U8 desc[UR50][R6.64+0x9], R31 ;  /* 0x0000091f0600a986 */ /* 0x000fe2000c101132 */
[----:B------:R-:W-:Y:S01]  /*5900*/  ISETP.LT.OR P2, PT, R0, 0x9, !P5 ;  /* 0x000000090000780c */ /* 0x000fe20006f41670 */
[-C--:B------:R-:W-:Y:S01]  /*5910*/  FMUL R43, R43, R56.reuse ;  /* 0x000000382b2b7220 */ /* 0x080fe20000400000 */
[----:B------:R-:W-:Y:S01]  /*5920*/  F2FP.SATFINITE.E4M3.F32.PACK_AB_MERGE_C R35, RZ, R35, RZ ;  /* 0x00000023ff23723e */ /* 0x000fe200048070ff */
[----:B------:R1:W-:Y:S01]  /*5930*/  @!P3 STG.E.U8 desc[UR50][R4.64+0x10], R11 ;  /* 0x0000100b0400b986 */ /* 0x0003e2000c101132 */
[C---:B------:R-:W-:Y:S01]  /*5940*/  ISETP.GE.AND P3, PT, R3.reuse, 0x19, PT ;  /* 0x000000190300780c */ /* 0x040fe20003f66270 */
[-C--:B------:R-:W-:Y:S01]  /*5950*/  FMUL R44, R44, R56.reuse ;  /* 0x000000382c2c7220 */ /* 0x080fe20000400000 */
[----:B------:R-:W-:Y:S01]  /*5960*/  F2FP.SATFINITE.E4M3.F32.PACK_AB_MERGE_C R37, RZ, R37, RZ ;  /* 0x00000025ff25723e */ /* 0x000fe200048070ff */
[----:B------:R-:W-:Y:S01]  /*5970*/  @!P1 STG.E.U8 desc[UR50][R4.64+0x11], R33 ;  /* 0x0000112104009986 */ /* 0x000fe2000c101132 */
[----:B------:R-:W-:Y:S01]  /*5980*/  ISETP.GE.AND P1, PT, R3, 0x1a, PT ;  /* 0x0000001a0300780c */ /* 0x000fe20003f26270 */
[----:B------:R-:W-:Y:S01]  /*5990*/  FMUL R45, R45, R56 ;  /* 0x000000382d2d7220 */ /* 0x000fe20000400000 */
[----:B------:R-:W-:Y:S01]  /*59a0*/  ISETP.LT.OR P0, PT, R0, 0x1, !P3 ;  /* 0x000000010000780c */ /* 0x000fe20005f01670 */
[----:B------:R-:W-:Y:S01]  /*59b0*/  @!P4 STG.E.U8 desc[UR50][R6.64+0x11], R35 ;  /* 0x000011230600c986 */ /* 0x000fe2000c101132 */
[----:B0-----:R-:W-:Y:S01]  /*59c0*/  F2FP.SATFINITE.E4M3.F32.PACK_AB_MERGE_C R9, RZ, R34, RZ ;  /* 0x00000022ff09723e */ /* 0x001fe200048070ff */
[-C--:B------:R-:W-:Y:S01]  /*59d0*/  FMUL R46, R46, R56.reuse ;  /* 0x000000382e2e7220 */ /* 0x080fe20000400000 */
[C---:B------:R-:W-:Y:S01]  /*59e0*/  ISETP.LT.OR P5, PT, R0.reuse, 0x1, !P1 ;  /* 0x000000010000780c */ /* 0x040fe20004fa1670 */
[----:B------:R-:W-:Y:S01]  /*59f0*/  FMUL R47, R47, R56 ;  /* 0x000000382f2f7220 */ /* 0x000fe20000400000 */
[----:B------:R-:W-:Y:S01]  /*5a00*/  ISETP.LT.OR P3, PT, R0, 0x9, !P3 ;  /* 0x000000090000780c */ /* 0x000fe20005f61670 */
[----:B------:R0:W-:Y:S01]  /*5a10*/  @!P2 STG.E.U8 desc[UR50][R6.64+0x10], R9 ;  /* 0x000010090600a986 */ /* 0x0001e2000c101132 */
[----:B-1----:R-:W-:Y:S01]  /*5a20*/  F2FP.SATFINITE.E4M3.F32.PACK_AB_MERGE_C R11, RZ, R36, RZ ;  /* 0x00000024ff0b723e */ /* 0x002fe200048070ff */
[-C--:B------:R-:W-:Y:S01]  /*5a30*/  FMUL R48, R48, R56.reuse ;  /* 0x0000003830307220 */ /* 0x080fe20000400000 */
[----:B------:R-:W-:Y:S01]  /*5a40*/  ISETP.GE.AND P2, PT, R3, 0x21, PT ;  /* 0x000000210300780c */ /* 0x000fe20003f46270 */
[-C--:B------:R-:W-:Y:S01]  /*5a50*/  FMUL R49, R49, R56.reuse ;  /* 0x0000003831317220 */ /* 0x080fe20000400000 */
[C---:B------:R-:W-:Y:S01]  /*5a60*/  ISETP.LT.OR P1, PT, R0.reuse, 0x9, !P1 ;  /* 0x000000090000780c */ /* 0x040fe20004f21670 */
[----:B------:R-:W-:Y:S01]  /*5a70*/  @!P0 STG.E.U8 desc[UR50][R4.64+0x18], R11 ;  /* 0x0000180b04008986 */ /* 0x000fe2000c101132 */
[----:B------:R-:W-:Y:S01]  /*5a80*/  ISETP.LT.OR P4, PT, R0, 0x1, !P2 ;  /* 0x000000010000780c */ /* 0x000fe20005781670 */
[-C--:B------:R-:W-:Y:S01]  /*5a90*/  FMUL R50, R50, R56.reuse ;  /* 0x0000003832327220 */ /* 0x080fe20000400000 */
[----:B------:R-:W-:Y:S01]  /*5aa0*/  ISETP.GE.AND P0, PT, R3, 0x22, PT ;  /* 0x000000220300780c */ /* 0x000fe20003f06270 */
[----:B------:R-:W-:Y:S01]  /*5ab0*/  @!P5 STG.E.U8 desc[UR50][R4.64+0x19], R37 ;  /* 0x000019250400d986 */ /* 0x000fe2000c101132 */
[----:B------:R-:W-:Y:S01]  /*5ac0*/  F2FP.SATFINITE.E4M3.F32.PACK_AB_MERGE_C R39, RZ, R39, RZ ;  /* 0x00000027ff27723e */ /* 0x000fe200048070ff */
[----:B------:R-:W-:Y:S01]  /*5ad0*/  FMUL R51, R51, R56 ;  /* 0x0000003833337220 */ /* 0x000fe20000400000 */
[----:B0-----:R-:W-:Y:S01]  /*5ae0*/  F2FP.SATFINITE.E4M3.F32.PACK_AB_MERGE_C R9, RZ, R38, RZ ;  /* 0x00000026ff09723e */ /* 0x001fe200048070ff */
[----:B------:R-:W-:Y:S01]  /*5af0*/  FMUL R52, R52, R56 ;  /* 0x0000003834347220 */ /* 0x000fe20000400000 */
[----:B------:R-:W-:Y:S01]  /*5b00*/  F2FP.SATFINITE.E4M3.F32.PACK_AB_MERGE_C R13, RZ, R40, RZ ;  /* 0x00000028ff0d723e */ /* 0x000fe200048070ff */
[-C--:B------:R-:W-:Y:S01]  /*5b10*/  FMUL R53, R53, R56.reuse ;  /* 0x0000003835357220 */ /* 0x080fe20000400000 */
[----:B------:R-:W-:Y:S01]  /*5b20*/  F2FP.SATFINITE.E4M3.F32.PACK_AB_MERGE_C R41, RZ, R41, RZ ;  /* 0x00000029ff29723e */ /* 0x000fe200048070ff */
[----:B------:R0:W-:Y:S01]  /*5b30*/  @!P3 STG.E.U8 desc[UR50][R6.64+0x18], R9 ;  /* 0x000018090600b986 */ /* 0x0001e2000c101132 */
[----:B------:R-:W-:Y:S01]  /*5b40*/  ISETP.LT.OR P3, PT, R0, 0x1, !P0 ;  /* 0x000000010000780c */ /* 0x000fe20004761670 */
[-C--:B------:R-:W-:Y:S01]  /*5b50*/  FMUL R54, R54, R56.reuse ;  /* 0x0000003836367220 */ /* 0x080fe20000400000 */
[C---:B------:R-:W-:Y:S01]  /*5b60*/  ISETP.LT.OR P2, PT, R0.reuse, 0x9, !P2 ;  /* 0x000000090000780c */ /* 0x040fe20005741670 */
[----:B------:R-:W-:Y:S01]  /*5b70*/  @!P1 STG.E.U8 desc[UR50][R6.64+0x19], R39 ;  /* 0x0000192706009986 */ /* 0x000fe2000c101132 */
[----:B------:R-:W-:Y:S01]  /*5b80*/  ISETP.GE.AND P1, PT, R3, 0x29, PT ;  /* 0x000000290300780c */ /* 0x000fe20003f26270 */
[----:B------:R-:W-:Y:S01]  /*5b90*/  FMUL R55, R55, R56 ;  /* 0x0000003837377220 */ /* 0x000fe20000400000 */
[----:B------:R-:W-:Y:S01]  /*5ba0*/  F2FP.SATFINITE.E4M3.F32.PACK_AB_MERGE_C R43, RZ, R43, RZ ;  /* 0x0000002bff2b723e */ /* 0x000fe200048070ff */
[----:B------:R-:W-:Y:S01]  /*5bb0*/  @!P4 STG.E.U8 desc[UR50][R4.64+0x20], R13 ;  /* 0x0000200d0400c986 */ /* 0x000fe2000c101132 */
[----:B------:R-:W-:-:S02]  /*5bc0*/  ISETP.LT.OR P4, PT, R0, 0x9, !P0 ;  /* 0x000000090000780c */ /* 0x000fc40004781670 */
[----:B------:R-:W-:Y:S02]  /*5bd0*/  ISETP.GE.AND P0, PT, R3, 0x2a, PT ;  /* 0x0000002a0300780c */ /* 0x000fe40003f06270 */
[C---:B------:R-:W-:Y:S01]  /*5be0*/  ISETP.LT.OR P5, PT, R0.reuse, 0x1, !P1 ;  /* 0x000000010000780c */ /* 0x040fe20004fa1670 */
[----:B------:R-:W-:Y:S01]  /*5bf0*/  @!P3 STG.E.U8 desc[UR50][R4.64+0x21], R41 ;  /* 0x000021290400b986 */ /* 0x000fe2000c101132 */
[C---:B------:R-:W-:Y:S02]  /*5c00*/  ISETP.LT.OR P3, PT, R0.reuse, 0x1, !P0 ;  /* 0x000000010000780c */ /* 0x040fe40004761670 */
[----:B0-----:R-:W-:Y:S02]  /*5c10*/  F2FP.SATFINITE.E4M3.F32.PACK_AB_MERGE_C R9, RZ, R42, RZ ;  /* 0x0000002aff09723e */ /* 0x001fe400048070ff */
[----:B------:R-:W-:Y:S02]  /*5c20*/  F2FP.SATFINITE.E4M3.F32.PACK_AB_MERGE_C R11, RZ, R44, RZ ;  /* 0x0000002cff0b723e */ /* 0x000fe400048070ff */
[----:B------:R-:W-:Y:S01]  /*5c30*/  F2FP.SATFINITE.E4M3.F32.PACK_AB_MERGE_C R45, RZ, R45, RZ ;  /* 0x0000002dff2d723e */ /* 0x000fe200048070ff */
[----:B------:R0:W-:Y:S01]  /*5c40*/  @!P2 STG.E.U8 desc[UR50][R6.64+0x20], R9 ;  /* 0x000020090600a986 */ /* 0x0001e2000c101132 */
[----:B------:R-:W-:-:S02]  /*5c50*/  ISETP.LT.OR P2, PT, R0, 0x9, !P1 ;  /* 0x000000090000780c */ /* 0x000fc40004f41670 */
[C---:B------:R-:W-:Y:S01]  /*5c60*/  ISETP.GE.AND P1, PT, R3.reuse, 0x32, PT ;  /* 0x000000320300780c */ /* 0x040fe20003f26270 */
[----:B------:R-:W-:Y:S01]  /*5c70*/  @!P4 STG.E.U8 desc[UR50][R6.64+0x21], R43 ;  /* 0x0000212b0600c986 */ /* 0x000fe2000c101132 */
[----:B------:R-:W-:Y:S02]  /*5c80*/  ISETP.GE.AND P4, PT, R3, 0x31, PT ;  /* 0x000000310300780c */ /* 0x000fe40003f86270 */
[C---:B------:R-:W-:Y:S01]  /*5c90*/  ISETP.LT.OR P0, PT, R0.reuse, 0x9, !P0 ;  /* 0x000000090000780c */ /* 0x040fe20004701670 */
[----:B------:R1:W-:Y:S01]  /*5ca0*/  @!P5 STG.E.U8 desc[UR50][R4.64+0x28], R11 ;  /* 0x0000280b0400d986 */ /* 0x0003e2000c101132 */
[C---:B------:R-:W-:Y:S02]  /*5cb0*/  ISETP.LT.OR P5, PT, R0.reuse, 0x1, !P1 ;  /* 0x000000010000780c */ /* 0x040fe40004fa1670 */
[----:B------:R-:W-:Y:S01]  /*5cc0*/  F2FP.SATFINITE.E4M3.F32.PACK_AB_MERGE_C R47, RZ, R47, RZ ;  /* 0x0000002fff2f723e */ /* 0x000fe200048070ff */
[----:B------:R-:W-:Y:S01]  /*5cd0*/  @!P3 STG.E.U8 desc[UR50][R4.64+0x29], R45 ;  /* 0x0000292d0400b986 */ /* 0x000fe2000c101132 */
[----:B------:R-:W-:-:S02]  /*5ce0*/  ISETP.LT.OR P3, PT, R0, 0x1, !P4 ;  /* 0x000000010000780c */ /* 0x000fc40006761670 */
[----:B0-----:R-:W-:Y:S02]  /*5cf0*/  F2FP.SATFINITE.E4M3.F32.PACK_AB_MERGE_C R9, RZ, R46, RZ ;  /* 0x0000002eff09723e */ /* 0x001fe400048070ff */
[----:B------:R-:W-:Y:S02]  /*5d00*/  F2FP.SATFINITE.E4M3.F32.PACK_AB_MERGE_C R49, RZ, R49, RZ ;  /* 0x00000031ff31723e */ /* 0x000fe400048070ff */
[----:B------:R-:W-:Y:S01]  /*5d10*/  ISETP.LT.OR P4, PT, R0, 0x9, !P4 ;  /* 0x000000090000780c */ /* 0x000fe20006781670 */
[----:B------:R0:W-:Y:S01]  /*5d20*/  @!P2 STG.E.U8 desc[UR50][R6.64+0x28], R9 ;  /* 0x000028090600a986 */ /* 0x0001e2000c101132 */
[----:B-1----:R-:W-:Y:S02]  /*5d30*/  F2FP.SATFINITE.E4M3.F32.PACK_AB_MERGE_C R11, RZ, R48, RZ ;  /* 0x00000030ff0b723e */ /* 0x002fe400048070ff */
[C---:B------:R-:W-:Y:S01]  /*5d40*/  ISETP.GE.AND P2, PT, R3.reuse, 0x3a, PT ;  /* 0x0000003a0300780c */ /* 0x040fe20003f46270 */
[----:B------:R-:W-:Y:S01]  /*5d50*/  @!P0 STG.E.U8 desc[UR50][R6.64+0x29], R47 ;  /* 0x0000292f06008986 */ /* 0x000fe2000c101132 */
[----:B------:R-:W-:-:S02]  /*5d60*/  ISETP.GE.AND P0, PT, R3, 0x39, PT ;  /* 0x000000390300780c */ /* 0x000fc40003f06270 */
[C---:B------:R-:W-:Y:S01]  /*5d70*/  ISETP.LT.OR P1, PT, R0.reuse, 0x9, !P1 ;  /* 0x000000090000780c */ /* 0x040fe20004f21670 */
[----:B------:R1:W-:Y:S01]  /*5d80*/  @!P3 STG.E.U8 desc[UR50][R4.64+0x30], R11 ;  /* 0x0000300b0400b986 */ /* 0x0003e2000c101132 */
[C---:B------:R-:W-:Y:S02]  /*5d90*/  ISETP.LT.OR P3, PT, R0.reuse, 0x1, !P0 ;  /* 0x000000010000780c */ /* 0x040fe40004761670 */
[C---:B------:R-:W-:Y:S01]  /*5da0*/  ISETP.LT.OR P0, PT, R0.reuse, 0x9, !P0 ;  /* 0x000000090000780c */ /* 0x040fe20004701670 */
[----:B------:R2:W-:Y:S01]  /*5db0*/  @!P5 STG.E.U8 desc[UR50][R4.64+0x31], R49 ;  /* 0x000031310400d986 */ /* 0x0005e2000c101132 */
[C---:B------:R-:W-:Y:S02]  /*5dc0*/  ISETP.LT.OR P5, PT, R0.reuse, 0x1, !P2 ;  /* 0x000000010000780c */ /* 0x040fe400057a1670 */
[----:B------:R-:W-:Y:S02]  /*5dd0*/  ISETP.LT.OR P2, PT, R0, 0x9, !P2 ;  /* 0x000000090000780c */ /* 0x000fe40005741670 */
[----:B------:R-:W-:-:S02]  /*5de0*/  F2FP.SATFINITE.E4M3.F32.PACK_AB_MERGE_C R3, RZ, R50, RZ ;  /* 0x00000032ff03723e */ /* 0x000fc400048070ff */
[----:B------:R-:W-:Y:S02]  /*5df0*/  F2FP.SATFINITE.E4M3.F32.PACK_AB_MERGE_C R51, RZ, R51, RZ ;  /* 0x00000033ff33723e */ /* 0x000fe400048070ff */
[----:B0-----:R-:W-:Y:S01]  /*5e00*/  F2FP.SATFINITE.E4M3.F32.PACK_AB_MERGE_C R9, RZ, R52, RZ ;  /* 0x00000034ff09723e */ /* 0x001fe200048070ff */
[----:B------:R2:W-:Y:S01]  /*5e10*/  @!P4 STG.E.U8 desc[UR50][R6.64+0x30], R3 ;  /* 0x000030030600c986 */ /* 0x0005e2000c101132 */
[----:B------:R-:W-:Y:S02]  /*5e20*/  F2FP.SATFINITE.E4M3.F32.PACK_AB_MERGE_C R53, RZ, R53, RZ ;  /* 0x00000035ff35723e */ /* 0x000fe400048070ff */
[----:B-1----:R-:W-:Y:S01]  /*5e30*/  F2FP.SATFINITE.E4M3.F32.PACK_AB_MERGE_C R11, RZ, R54, RZ ;  /* 0x00000036ff0b723e */ /* 0x002fe200048070ff */
[----:B------:R2:W-:Y:S01]  /*5e40*/  @!P1 STG.E.U8 desc[UR50][R6.64+0x31], R51 ;  /* 0x0000313306009986 */ /* 0x0005e2000c101132 */
[----:B------:R-:W-:-:S03]  /*5e50*/  F2FP.SATFINITE.E4M3.F32.PACK_AB_MERGE_C R55, RZ, R55, RZ ;  /* 0x00000037ff37723e */ /* 0x000fc600048070ff */
[----:B------:R2:W-:Y:S04]  /*5e60*/  @!P3 STG.E.U8 desc[UR50][R4.64+0x38], R9 ;  /* 0x000038090400b986 */ /* 0x0005e8000c101132 */
[----:B------:R2:W-:Y:S04]  /*5e70*/  @!P5 STG.E.U8 desc[UR50][R4.64+0x39], R53 ;  /* 0x000039350400d986 */ /* 0x0005e8000c101132 */
[----:B------:R2:W-:Y:S04]  /*5e80*/  @!P0 STG.E.U8 desc[UR50][R6.64+0x38], R11 ;  /* 0x0000380b06008986 */ /* 0x0005e8000c101132 */
[----:B------:R2:W-:Y:S02]  /*5e90*/  @!P2 STG.E.U8 desc[UR50][R6.64+0x39], R55 ;  /* 0x000039370600a986 */ /* 0x0005e4000c101132 */
.L_x_108:
[----:B------:R-:W-:Y:S05]  /*5ea0*/  BSYNC B0 ;  /* 0x0000000000007941 */ /* 0x000fea0003800000 */
.L_x_42:
[----:B0-2---:R-:W-:Y:S01]  /*5eb0*/  IMAD.U32 R3, RZ, RZ, UR36 ;  /* 0x00000024ff037e24 */ /* 0x005fe2000f8e00ff */
[----:B------:R-:W-:Y:S01]  /*5ec0*/  ULDC.64 UR4, c[0x0][0x850] ;  /* 0x0002140000047ab9 */ /* 0x000fe20000000a00 */
[----:B-----5:R-:W-:Y:S02]  /*5ed0*/  IMAD.U32 R0, RZ, RZ, UR36 ;  /* 0x00000024ff007e24 */ /* 0x020fe4000f8e00ff */
[----:B------:R-:W-:Y:S01]  /*5ee0*/  IMAD.U32 R4, RZ, RZ, UR49 ;  /* 0x00000031ff047e24 */ /* 0x000fe2000f8e00ff */
[----:B------:R-:W-:Y:S01]  /*5ef0*/  LEA R16, P0, R3, R16, 0x1 ;  /* 0x0000001003107211 */ /* 0x000fe200078008ff */
[----:B------:R-:W-:Y:S02]  /*5f00*/  IMAD.U32 R3, RZ, RZ, UR42 ;  /* 0x0000002aff037e24 */ /* 0x000fe4000f8e00ff */
[----:B------:R0:W-:Y:S01]  /*5f10*/  SYNCS.ARRIVE.TRANS64.A1T0 RZ, [R4+UR46], RZ ;  /* 0x000000ff04ff79a7 */ /* 0x0001e2000810002e */
[----:B------:R-:W-:Y:S02]  /*5f20*/  IMAD.MOV.U32 R22, RZ, RZ, -0x1 ;  /* 0xffffffffff167424 */ /* 0x000fe400078e00ff */
[----:B------:R-:W-:Y:S01]  /*5f30*/  LEA.HI.X R17, R0, R17, R3, 0x1, P0 ;  /* 0x0000001100117211 */ /* 0x000fe200000f0c03 */
[----:B------:R-:W-:Y:S01]  /*5f40*/  IMAD.MOV.U32 R19, RZ, RZ, -0x1 ;  /* 0xffffffffff137424 */ /* 0x000fe200078e00ff */
[----:B------:R-:W-:Y:S01]  /*5f50*/  ISETP.GE.U32.AND P0, PT, R16, UR4, PT ;  /* 0x0000000410007c0c */ /* 0x000fe2000bf06070 */
[----:B------:R-:W-:Y:S01]  /*5f60*/  IMAD.MOV.U32 R18, RZ, RZ, -0x1 ;  /* 0xffffffffff127424 */ /* 0x000fe200078e00ff */
[----:B------:R-:W-:-:S02]  /*5f70*/  PRMT R0, RZ, 0x7610, R0 ;  /* 0x00007610ff007816 */ /* 0x000fc40000000000 */
[----:B------:R-:W-:-:S13]  /*5f80*/  ISETP.GE.U32.AND.EX P0, PT, R17, UR5, PT, P0 ;  /* 0x0000000511007c0c */ /* 0x000fda000bf06100 */
[----:B0-----:R-:W-:Y:S05]  /*5f90*/  @P0 BRA `(.L_x_109) ;  /* 0x0000000400640947 */ /* 0x001fea0003800000 */
[----:B------:R-:W0:Y:S01]  /*5fa0*/  S2R R12, SR_CTAID.X ;  /* 0x00000000000c7919 */ /* 0x000e220000002500 */
[----:B-1-34-:R-:W1:Y:S01]  /*5fb0*/  LDC.64 R10, c[0x0][0x828] ;  /* 0x00020a00ff0a7b82 */ /* 0x01ae620000000a00 */
[----:B------:R-:W-:Y:S01]  /*5fc0*/  ULDC UR4, c[0x0][0x150] ;  /* 0x0000540000047ab9 */ /* 0x000fe20000000800 */
[----:B------:R-:W-:Y:S01]  /*5fd0*/  IMAD.MOV.U32 R8, RZ, RZ, R16 ;  /* 0x000000ffff087224 */ /* 0x000fe200078e0010 */
[----:B------:R-:W2:Y:S01]  /*5fe0*/  S2R R20, SR_CTAID.Y ;  /* 0x0000000000147919 */ /* 0x000ea20000002600 */
[----:B------:R-:W-:-:S04]  /*5ff0*/  IMAD.MOV.U32 R9, RZ, RZ, R17 ;  /* 0x000000ffff097224 */ /* 0x000fc800078e0011 */
[----:B------:R-:W3:Y:S08]  /*6000*/  LDC R21, c[0x0][0x144] ;  /* 0x00005100ff157b82 */ /* 0x000ef00000000800 */
[----:B------:R-:W4:Y:S08]  /*6010*/  LDC R0, c[0x0][0x830] ;  /* 0x00020c00ff007b82 */ /* 0x000f300000000800 */
[----:B------:R-:W2:Y:S01]  /*6020*/  LDC.64 R14, c[0x0][0x820] ;  /* 0x00020800ff0e7b82 */ /* 0x000ea20000000a00 */
[----:B-1----:R-:W-:-:S04]  /*6030*/  ISETP.NE.U32.AND P0, PT, R10, RZ, PT ;  /* 0x000000ff0a00720c */ /* 0x002fc80003f05070 */
[----:B------:R-:W-:Y:S02]  /*6040*/  ISETP.NE.AND.EX P0, PT, R11, RZ, PT, P0 ;  /* 0x000000ff0b00720c */ /* 0x000fe40003f05300 */
[----:B0-----:R-:W-:-:S05]  /*6050*/  I2FP.F32.U32 R3, R12 ;  /* 0x0000000c00037245 */ /* 0x001fca0000201000 */
[----:B------:R-:W-:-:S04]  /*6060*/  FMUL R3, R3, UR4 ;  /* 0x0000000403037c20 */ /* 0x000fc80008400000 */
[----:B------:R0:W1:Y:S02]  /*6070*/  F2I.U32.TRUNC.NTZ R19, R3 ;  /* 0x0000000300137305 */ /* 0x000064000020f000 */
[----:B---34-:R-:W-:Y:S05]  /*6080*/  @!P0 BRA `(.L_x_110) ;  /* 0x0000000000288947 */ /* 0x018fea0003800000 */
[----:B0-----:R-:W0:Y:S02]  /*6090*/  LDC R3, c[0x0][0x834] ;  /* 0x00020d00ff037b82 */ /* 0x001e240000000800 */
        /* <DEDUP_REMOVED lines=9> */
.L_x_110:
[----:B------:R-:W3:Y:S01]  /*6130*/  LDC.64 R26, c[0x0][0x840] ;  /* 0x00021000ff1a7b82 */ /* 0x000ee20000000a00 */
[-C--:B------:R-:W-:Y:S01]  /*6140*/  SHF.R.U64 R18, R8, R0.reuse, R9 ;  /* 0x0000000008127219 */ /* 0x080fe20000001209 */
[----:B-1----:R-:W-:Y:S01]  /*6150*/  IMAD.MOV R19, RZ, RZ, -R19 ;  /* 0x000000ffff137224 */ /* 0x002fe200078e0a13 */
[----:B------:R-:W-:Y:S01]  /*6160*/  SHF.R.U32.HI R0, RZ, R0, R9 ;  /* 0x00000000ff007219 */ /* 0x000fe20000011609 */
[----:B------:R-:W-:Y:S01]  /*6170*/  ULDC UR4, c[0x0][0x154] ;  /* 0x0000550000047ab9 */ /* 0x000fe20000000800 */
[----:B0-----:R-:W-:Y:S01]  /*6180*/  IADD3 R3, P0, RZ, -R18, RZ ;  /* 0x80000012ff037210 */ /* 0x001fe20007f1e0ff */
[----:B------:R-:W-:Y:S02]  /*6190*/  IMAD R21, R21, R19, R12 ;  /* 0x0000001315157224 */ /* 0x000fe400078e020c */
[----:B------:R-:W0:Y:S01]  /*61a0*/  LDC R6, c[0x0][0x818] ;  /* 0x00020600ff067b82 */ /* 0x000e220000000800 */
[----:B------:R-:W-:Y:S02]  /*61b0*/  IMAD.MOV.U32 R7, RZ, RZ, 0x1 ;  /* 0x00000001ff077424 */ /* 0x000fe400078e00ff */
[----:B------:R-:W-:-:S04]  /*61c0*/  IMAD.X R5, RZ, RZ, ~R0, P0 ;  /* 0x000000ffff057224 */ /* 0x000fc800000e0e00 */
[-C--:B--2---:R-:W-:Y:S01]  /*61d0*/  IMAD R0, R5, R14.reuse, RZ ;  /* 0x0000000e05007224 */ /* 0x084fe200078e02ff */
[----:B------:R-:W1:Y:S01]  /*61e0*/  LDC R8, c[0x0][0x808] ;  /* 0x00020200ff087b82 */ /* 0x000e620000000800 */
[----:B------:R-:W-:-:S04]  /*61f0*/  IMAD.WIDE.U32 R4, R3, R14, R16 ;  /* 0x0000000e03047225 */ /* 0x000fc800078e0010 */
[----:B------:R-:W-:Y:S01]  /*6200*/  IMAD R3, R3, R15, R0 ;  /* 0x0000000f03037224 */ /* 0x000fe200078e0200 */
[----:B------:R-:W-:Y:S02]  /*6210*/  I2FP.F32.U32 R0, R20 ;  /* 0x0000001400007245 */ /* 0x000fe40000201000 */
[----:B------:R-:W2:Y:S01]  /*6220*/  LDC R22, c[0x0][0x858] ;  /* 0x00021600ff167b82 */ /* 0x000ea20000000800 */
[----:B------:R-:W-:Y:S01]  /*6230*/  IMAD.IADD R3, R5, 0x1, R3 ;  /* 0x0000000105037824 */ /* 0x000fe200078e0203 */
[----:B---3--:R-:W-:Y:S01]  /*6240*/  ISETP.NE.U32.AND P0, PT, R26, RZ, PT ;  /* 0x000000ff1a00720c */ /* 0x008fe20003f05070 */
[----:B------:R-:W-:Y:S01]  /*6250*/  FMUL R0, R0, UR4 ;  /* 0x0000000400007c20 */ /* 0x000fe20008400000 */
[----:B------:R-:W-:Y:S02]  /*6260*/  IMAD.MOV.U32 R5, RZ, RZ, -0x1 ;  /* 0xffffffffff057424 */ /* 0x000fe400078e00ff */
[----:B------:R-:W-:Y:S01]  /*6270*/  ISETP.NE.AND.EX P0, PT, R27, RZ, PT, P0 ;  /* 0x000000ff1b00720c */ /* 0x000fe20003f05300 */
[----:B------:R3:W4:Y:S01]  /*6280*/  F2I.U32.TRUNC.NTZ R13, R0 ;  /* 0x00000000000d7305 */ /* 0x000722000020f000 */
[----:B------:R-:W3:Y:S01]  /*6290*/  LDC R15, c[0x0][0x148] ;  /* 0x00005200ff0f7b82 */ /* 0x000ee20000000800 */
[----:B0-----:R-:W-:-:S02]  /*62a0*/  SHF.R.U64 R12, R4, R6, R3 ;  /* 0x00000006040c7219 */ /* 0x001fc40000001203 */
[----:B------:R-:W-:-:S05]  /*62b0*/  SHF.R.U32.HI R3, RZ, R6, R3 ;  /* 0x00000006ff037219 */ /* 0x000fca0000011603 */
[----:B------:R-:W0:Y:S01]  /*62c0*/  LDC R19, c[0x0][0x800] ;  /* 0x00020000ff137b82 */ /* 0x000e220000000800 */
[-CC-:B-1----:R-:W-:Y:S02]  /*62d0*/  SHF.R.U64 R10, R12, R8.reuse, R3.reuse ;  /* 0x000000080c0a7219 */ /* 0x182fe40000001203 */
[----:B------:R-:W-:-:S05]  /*62e0*/  SHF.R.U32.HI R3, RZ, R8, R3 ;  /* 0x00000008ff037219 */ /* 0x000fca0000011603 */
[----:B------:R-:W1:Y:S01]  /*62f0*/  LDC R24, c[0x0][0x848] ;  /* 0x00021200ff187b82 */ /* 0x000e620000000800 */
[-C--:B--2---:R-:W-:Y:S02]  /*6300*/  SHF.L.U32 R4, R5, R22.reuse, RZ ;  /* 0x0000001605047219 */ /* 0x084fe400000006ff */
[-CC-:B------:R-:W-:Y:S02]  /*6310*/  SHF.R.U64 R14, R10, R22.reuse, R3.reuse ;  /* 0x000000160a0e7219 */ /* 0x180fe40000001203 */
[----:B------:R-:W-:Y:S02]  /*6320*/  SHF.R.U32.HI R5, RZ, R22, R3 ;  /* 0x00000016ff057219 */ /* 0x000fe40000011603 */
[----:B------:R-:W-:Y:S01]  /*6330*/  LOP3.LUT R25, RZ, R4, RZ, 0x33, !PT ;  /* 0x00000004ff197212 */ /* 0x000fe200078e33ff */
[----:B------:R-:W2:Y:S01]  /*6340*/  LDC R28, c[0x0][0x838] ;  /* 0x00020e00ff1c7b82 */ /* 0x000ea20000000800 */
[----:B------:R-:W-:Y:S01]  /*6350*/  SHF.L.U32 R22, R7, R22, RZ ;  /* 0x0000001607167219 */ /* 0x000fe200000006ff */
[----:B------:R-:W-:-:S06]  /*6360*/  IMAD.MOV.U32 R4, RZ, RZ, R14 ;  /* 0x000000ffff047224 */ /* 0x000fcc00078e000e */
[----:B------:R-:W0:Y:S01]  /*6370*/  LDC R29, c[0x0][0x810] ;  /* 0x00020400ff1d7b82 */ /* 0x000e220000000800 */
[----:B----4-:R-:W-:Y:S05]  /*6380*/  @!P0 BRA `(.L_x_111) ;  /* 0x0000000000288947 */ /* 0x010fea0003800000 */
[----:B------:R-:W4:Y:S02]  /*6390*/  LDC R3, c[0x0][0x84c] ;  /* 0x00021300ff037b82 */ /* 0x000f240000000800 */
[----:B----4-:R-:W-:-:S05]  /*63a0*/  IADD3 R3, P0, R14, R3, RZ ;  /* 0x000000030e037210 */ /* 0x010fca0007f1e0ff */
        /* <DEDUP_REMOVED lines=8> */
.L_x_111:
[----:B------:R-:W-:Y:S01]  /*6430*/  ISETP.NE.AND P0, PT, R2, 0x1, PT ;  /* 0x000000010200780c */ /* 0x000fe20003f05270 */
[----:B0-----:R-:W-:Y:S01]  /*6440*/  VIADD R7, R19, 0xffffffff ;  /* 0xffffffff13077836 */ /* 0x001fe20000000000 */
[----:B-1-3--:R-:W-:Y:S01]  /*6450*/  SHF.R.U64 R0, R4, R24, R5 ;  /* 0x0000001804007219 */ /* 0x00afe20000001205 */
[----:B------:R-:W-:Y:S01]  /*6460*/  IMAD.MOV R13, RZ, RZ, -R13 ;  /* 0x000000ffff0d7224 */ /* 0x000fe200078e0a0d */
[----:B------:R-:W-:Y:S01]  /*6470*/  LOP3.LUT R5, R10, R25, RZ, 0xc0, !PT ;  /* 0x000000190a057212 */ /* 0x000fe200078ec0ff */
[----:B------:R-:W-:Y:S02]  /*6480*/  IMAD.MOV.U32 R4, RZ, RZ, 0x1 ;  /* 0x00000001ff047424 */ /* 0x000fe400078e00ff */
[----:B------:R-:W-:Y:S02]  /*6490*/  IMAD.MOV R3, RZ, RZ, -R0 ;  /* 0x000000ffff037224 */ /* 0x000fe400078e0a00 */
[----:B------:R-:W-:Y:S01]  /*64a0*/  IMAD R22, R22, R0, R5 ;  /* 0x0000000016167224 */ /* 0x000fe200078e0205 */
[----:B------:R-:W-:Y:S01]  /*64b0*/  LOP3.LUT R5, R12, R7, RZ, 0xc0, !PT ;  /* 0x000000070c057212 */ /* 0x000fe200078ec0ff */
[----:B--2---:R-:W-:-:S02]  /*64c0*/  IMAD R0, R3, R28, R14 ;  /* 0x0000001c03007224 */ /* 0x004fc400078e020e */
[----:B------:R-:W-:Y:S02]  /*64d0*/  @P0 IMAD R21, R15, R13, R20 ;  /* 0x0000000d0f150224 */ /* 0x000fe400078e0214 */
[----:B------:R-:W-:Y:S01]  /*64e0*/  IMAD R3, R0, R19, R5 ;  /* 0x0000001300037224 */ /* 0x000fe200078e0205 */
[----:B------:R-:W-:Y:S01]  /*64f0*/  PRMT R0, R4, 0x7610, R0 ;  /* 0x0000761004007816 */ /* 0x000fe20000000000 */
[----:B------:R-:W-:-:S05]  /*6500*/  IMAD R22, R22, R29, R21 ;  /* 0x0000001d16167224 */ /* 0x000fca00078e0215 */
[----:B------:R-:W-:Y:S02]  /*6510*/  SEL R19, R3, R22, !P0 ;  /* 0x0000001603137207 */ /* 0x000fe40004000000 */
[----:B------:R-:W-:-:S07]  /*6520*/  SEL R22, R22, R3, !P0 ;  /* 0x0000000316167207 */ /* 0x000fce0004000000 */
.L_x_109:
[----:B------:R-:W-:Y:S02]  /*6530*/  LOP3.LUT P0, RZ, R0, 0xff, RZ, 0xc0, !PT ;  /* 0x000000ff00ff7812 */ /* 0x000fe4000780c0ff */
[----:B------:R-:W-:-:S11]  /*6540*/  LOP3.LUT R73, R73, 0x1, RZ, 0x3c, !PT ;  /* 0x0000000149497812 */ /* 0x000fd600078e3cff */
[----:B------:R-:W-:Y:S05]  /*6550*/  @P0 BRA `(.L_x_112) ;  /* 0xffffffb000540947 */ /* 0x000fea000383ffff */
[----:B------:R-:W-:Y:S05]  /*6560*/  EXIT ;  /* 0x000000000000794d */ /* 0x000fea0003800000 */
.L_x_14:
[----:B------:R-:W-:-:S08]  /*6570*/  ISETP.NE.AND P0, PT, RZ, UR4, PT ;  /* 0x00000004ff007c0c */ /* 0x000fd0000bf05270 */
[----:B------:R-:W0:-:S00]  /*6580*/  USETMAXREG.DEALLOC.CTAPOOL 0x28 ;  /* 0x00000028000079c8 */ /* 0x000e0000080e0500 */
[----:B------:R-:W-:Y:S05]  /*6590*/  @P0 EXIT ;  /* 0x000000000000094d */ /* 0x000fea0003800000 */
[----:B0-----:R-:W-:Y:S01]  /*65a0*/  LOP3.LUT P0, RZ, R3, 0xff, RZ, 0xc0, !PT ;  /* 0x000000ff03ff7812 */ /* 0x001fe2000780c0ff */
[----:B------:R-:W-:Y:S02]  /*65b0*/  IMAD.MOV.U32 R24, RZ, RZ, 0x1 ;  /* 0x00000001ff187424 */ /* 0x000fe400078e00ff */
[----:B------:R-:W-:-:S10]  /*65c0*/  IMAD.MOV.U32 R25, RZ, RZ, RZ ;  /* 0x000000ffff197224 */ /* 0x000fd400078e00ff */
[----:B------:R-:W-:Y:S05]  /*65d0*/  @!P0 BRA `(.L_x_113) ;  /* 0x0000000c00c88947 */ /* 0x000fea0003800000 */
[----:B------:R-:W-:Y:S01]  /*65e0*/  LOP3.LUT P0, RZ, R0, 0x1f, RZ, 0xc0, !PT ;  /* 0x0000001f00ff7812 */ /* 0x000fe2000780c0ff */
[----:B------:R-:W-:Y:S01]  /*65f0*/  ULDC UR44, c[0x0][0x858] ;  /* 0x00021600002c7ab9 */ /* 0x000fe20000000800 */
[C---:B------:R-:W-:Y:S01]  /*6600*/  ISETP.NE.AND P1, PT, R23.reuse, RZ, PT ;  /* 0x000000ff1700720c */ /* 0x040fe20003f25270 */
[----:B------:R-:W-:Y:S01]  /*6610*/  UMOV UR4, 0xffffffff ;  /* 0xffffffff00047882 */ /* 0x000fe20000000000 */
[----:B------:R-:W-:Y:S01]  /*6620*/  ISETP.NE.OR P0, PT, R23, RZ, !P0 ;  /* 0x000000ff1700720c */ /* 0x000fe20004705670 */
[----:B------:R-:W-:Y:S01]  /*6630*/  BSSY B6, `(.L_x_113) ;  /* 0x00000ec000067945 */ /* 0x000fe20003800000 */
[----:B------:R-:W-:Y:S01]  /*6640*/  USHF.L.U32 UR4, UR4, UR44, URZ ;  /* 0x0000002c04047299 */ /* 0x000fe2000800063f */
[----:B------:R-:W-:Y:S01]  /*6650*/  P2R R0, PR, RZ, 0x2 ;  /* 0x00000002ff007803 */ /* 0x000fe20000000000 */
[----:B------:R-:W-:Y:S01]  /*6660*/  IMAD.MOV.U32 R26, RZ, RZ, 0x1 ;  /* 0x00000001ff1a7424 */ /* 0x000fe200078e00ff */
[----:B------:R-:W-:Y:S01]  /*6670*/  P2R R28, PR, RZ, 0x1 ;  /* 0x00000001ff1c7803 */ /* 0x000fe20000000000 */
[----:B------:R-:W-:Y:S01]  /*6680*/  IMAD.MOV.U32 R25, RZ, RZ, RZ ;  /* 0x000000ffff197224 */ /* 0x000fe200078e00ff */
[----:B------:R-:W-:Y:S01]  /*6690*/  ULDC UR43, c[0x0][0x800] ;  /* 0x00020000002b7ab9 */ /* 0x000fe20000000800 */
[----:B------:R-:W-:Y:S01]  /*66a0*/  IMAD.MOV.U32 R24, RZ, RZ, 0x1 ;  /* 0x00000001ff187424 */ /* 0x000fe200078e00ff */
[----:B------:R-:W-:Y:S01]  /*66b0*/  UMOV UR5, 0x1 ;  /* 0x0000000100057882 */ /* 0x000fe20000000000 */
[----:B------:R-:W-:-:S02]  /*66c0*/  UIADD3 UR47, UR41, 0x1, URZ ;  /* 0x00000001292f7890 */ /* 0x000fc4000fffe03f */
[----:B------:R-:W-:Y:S02]  /*66d0*/  ULOP3.LUT UR46, UR40, 0x2, URZ, 0xfc, !UPT ;  /* 0x00000002282e7892 */ /* 0x000fe4000f8efc3f */
[----:B------:R-:W-:Y:S02]  /*66e0*/  UIADD3 UR43, UR43, -0x1, URZ ;  /* 0xffffffff2b2b7890 */ /* 0x000fe4000fffe03f */
[----:B------:R-:W-:Y:S02]  /*66f0*/  USHF.L.U32 UR44, UR5, UR44, URZ ;  /* 0x0000002c052c7299 */ /* 0x000fe4000800063f */
[----:B------:R-:W-:Y:S01]  /*6700*/  ULOP3.LUT UR45, URZ, UR4, URZ, 0x33, !UPT ;  /* 0x000000043f2d7292 */ /* 0x000fe2000f8e333f */
[----:B------:R-:W-:-:S11]  /*6710*/  ULDC.64 UR38, c[0x0][0x198] ;  /* 0x0000660000267ab9 */ /* 0x000fd60000000a00 */
.L_x_130:
[----:B------:R-:W0:Y:S01]  /*6720*/  S2R R0, SR_CgaCtaId ;  /* 0x0000000000007919 */ /* 0x000e220000008800 */
[----:B------:R-:W-:-:S04]  /*6730*/  MOV R27, 0x400 ;  /* 0x00000400001b7802 */ /* 0x000fc80000000f00 */
[----:B0-----:R-:W-:-:S05]  /*6740*/  LEA R27, R0, R27, 0x18 ;  /* 0x0000001b001b7211 */ /* 0x001fca00078ec0ff */
[----:B------:R-:W-:-:S05]  /*6750*/  VIADD R0, R27, 0x800 ;  /* 0x000008001b007836 */ /* 0x000fca0000000000 */
[----:B------:R-:W-:-:S13]  /*6760*/  LOP3.LUT P0, RZ, R0, 0x1bf, RZ, 0xc0, !PT ;  /* 0x000001bf00ff7812 */ /* 0x000fda000780c0ff */
[----:B------:R-:W-:Y:S05]  /*6770*/  @!P0 BRA `(.L_x_114) ;  /* 0x0000000000408947 */ /* 0x000fea0003800000 */
[----:B------:R-:W-:Y:S01]  /*6780*/  MOV R14, 0x0 ;  /* 0x00000000000e7802 */ /* 0x000fe20000000f00 */
[----:B------:R-:W-:Y:S01]  /*6790*/  ULDC.64 UR4, c[0x4][0x70] ;  /* 0x01001c0000047ab9 */ /* 0x000fe20000000a00 */
[----:B------:R-:W-:Y:S01]  /*67a0*/  ULDC.64 UR6, c[0x4][0x8] ;  /* 0x0100020000067ab9 */ /* 0x000fe20000000a00 */
[----:B------:R-:W-:Y:S02]  /*67b0*/  IMAD.U32 R4, RZ, RZ, UR4 ;  /* 0x00000004ff047e24 */ /* 0x000fe4000f8e00ff */
[----:B------:R-:W-:Y:S01]  /*67c0*/  IMAD.U32 R5, RZ, RZ, UR5 ;  /* 0x00000005ff057e24 */ /* 0x000fe2000f8e00ff */
[----:B------:R-:W0:Y:S01]  /*67d0*/  LDC.64 R14, c[0x4][R14] ;  /* 0x010000000e0e7b82 */ /* 0x000e220000000a00 */
[----:B------:R-:W-:Y:S01]  /*67e0*/  ULDC.64 UR4, c[0x4][0x78] ;  /* 0x01001e0000047ab9 */ /* 0x000fe20000000a00 */
[----:B------:R-:W-:Y:S02]  /*67f0*/  IMAD.U32 R10, RZ, RZ, UR6 ;  /* 0x00000006ff0a7e24 */ /* 0x000fe4000f8e00ff */
[----:B------:R-:W-:-:S02]  /*6800*/  IMAD.U32 R6, RZ, RZ, UR4 ;  /* 0x00000004ff067e24 */ /* 0x000fc4000f8e00ff */
[----:B------:R-:W-:Y:S02]  /*6810*/  IMAD.U32 R7, RZ, RZ, UR5 ;  /* 0x00000005ff077e24 */ /* 0x000fe4000f8e00ff */
[----:B------:R-:W-:Y:S02]  /*6820*/  IMAD.U32 R11, RZ, RZ, UR7 ;  /* 0x00000007ff0b7e24 */ /* 0x000fe4000f8e00ff */
[----:B------:R-:W-:Y:S02]  /*6830*/  IMAD.MOV.U32 R8, RZ, RZ, 0x70 ;  /* 0x00000070ff087424 */ /* 0x000fe400078e00ff */
[----:B------:R-:W-:Y:S02]  /*6840*/  IMAD.MOV.U32 R12, RZ, RZ, 0x1 ;  /* 0x00000001ff0c7424 */ /* 0x000fe400078e00ff */
[----:B------:R-:W-:-:S07]  /*6850*/  IMAD.MOV.U32 R13, RZ, RZ, RZ ;  /* 0x000000ffff0d7224 */ /* 0x000fce00078e00ff */
[----:B------:R-:W-:-:S07]  /*6860*/  LEPC R20, `(.L_x_114) ;  /* 0x000000001014794e */ /* 0x000fce0000000000 */
[----:B0----5:R-:W-:Y:S05]  /*6870*/  CALL.ABS.NOINC R14 ;  /* 0x000000000e007343 */ /* 0x021fea0003c00000 */
.L_x_114:
        /* <DEDUP_REMOVED lines=19> */
.L_x_115:
[----:B------:R-:W0:Y:S02]  /*69b0*/  LDC R0, c[0x0][0x28c] ;  /* 0x0000a300ff007b82 */ /* 0x000e240000000800 */
[----:B0-----:R-:W-:-:S13]  /*69c0*/  ISETP.GE.AND P0, PT, R0, 0x1, PT ;  /* 0x000000010000780c */ /* 0x001fda0003f06270 */
[----:B------:R-:W-:Y:S05]  /*69d0*/  @!P0 BRA `(.L_x_116) ;  /* 0x0000000400088947 */ /* 0x000fea0003800000 */
[----:B------:R-:W-:Y:S01]  /*69e0*/  BSSY B0, `(.L_x_116) ;  /* 0x0000041000007945 */ /* 0x000fe20003800000 */
[----:B------:R-:W-:Y:S02]  /*69f0*/  IMAD.SHL.U32 R19, R19, 0x40, RZ ;  /* 0x0000004013137824 */ /* 0x000fe400078e00ff */
[----:B------:R-:W-:Y:S02]  /*6a00*/  IMAD.SHL.U32 R22, R22, 0x40, RZ ;  /* 0x0000004016167824 */ /* 0x000fe400078e00ff */
[----:B------:R-:W-:Y:S02]  /*6a10*/  IMAD.MOV.U32 R7, RZ, RZ, RZ ;  /* 0x000000ffff077224 */ /* 0x000fe400078e00ff */
[----:B------:R-:W-:Y:S02]  /*6a20*/  IMAD.U32 R8, RZ, RZ, UR47 ;  /* 0x0000002fff087e24 */ /* 0x000fe4000f8e00ff */
[----:B------:R-:W-:Y:S02]  /*6a30*/  IMAD.MOV.U32 R0, RZ, RZ, R24 ;  /* 0x000000ffff007224 */ /* 0x000fe400078e0018 */
[----:B------:R-:W-:-:S07]  /*6a40*/  IMAD.MOV.U32 R4, RZ, RZ, R25 ;  /* 0x000000ffff047224 */ /* 0x000fce00078e0019 */
.L_x_125:
[----:B------:R-:W-:Y:S01]  /*6a50*/  IMAD R6, R4, 0x8, R27 ;  /* 0x0000000804067824 */ /* 0x000fe200078e021b */
[----:B------:R-:W-:Y:S01]  /*6a60*/  SHF.L.U32 R3, R0, 0x1f, RZ ;  /* 0x0000001f00037819 */ /* 0x000fe200000006ff */
[----:B------:R-:W-:Y:S01]  /*6a70*/  BSSY B1, `(.L_x_117) ;  /* 0x0000005000017945 */ /* 0x000fe20003800000 */
[----:B------:R-:W-:Y:S02]  /*6a80*/  ISETP.NE.AND P1, PT, R23, RZ, PT ;  /* 0x000000ff1700720c */ /* 0x000fe40003f25270 */
[----:B------:R-:W0:Y:S11]  /*6a90*/  SYNCS.PHASECHK.TRANS64.TRYWAIT P0, [R6+URZ+0x90], R3 ;  /* 0x00009003060075a7 */ /* 0x000e36000800017f */
[----:B------:R-:W1:Y:S01]  /*6aa0*/  @!P1 LDC R5, c[0x0][0x70c] ;  /* 0x0001c300ff059b82 */ /* 0x000e620000000800 */
[----:B0-----:R-:W-:Y:S05]  /*6ab0*/  @!P0 BRA `(.L_x_118) ;  /* 0x0000001400d48947 */ /* 0x001fea0003800000 */
.L_x_157:
[----:B------:R-:W-:Y:S05]  /*6ac0*/  BSYNC B1 ;  /* 0x0000000000017941 */ /* 0x000fea0003800000 */
.L_x_117:
[----:B------:R-:W-:Y:S01]  /*6ad0*/  ISETP.NE.AND P0, PT, R23, RZ, PT ;  /* 0x000000ff1700720c */ /* 0x000fe20003f05270 */
[----:B------:R-:W-:-:S04]  /*6ae0*/  UPRMT UR4, UR46, 0x9910, URZ ;  /* 0x000099102e047896 */ /* 0x000fc8000800003f */
[----:B------:R-:W-:-:S08]  /*6af0*/  UISETP.NE.AND UP0, UPT, UR4, 0x2, UPT ;  /* 0x000000020400788c */ /* 0x000fd0000bf05270 */
[----:B-1----:R1:W-:Y:S01]  /*6b00*/  @!P0 SYNCS.ARRIVE.TRANS64 RZ, [R6+URZ], R5 ;  /* 0x0000000506ff89a7 */ /* 0x0023e2000800003f */
[----:B------:R-:W-:-:S13]  /*6b10*/  PLOP3.LUT P0, PT, PT, PT, UP0, 0x80, 0x0 ;  /* 0x000000000000781c */ /* 0x000fda0003f0f008 */
[----:B-1----:R-:W-:Y:S05]  /*6b20*/  @P0 BRA `(.L_x_119) ;  /* 0x0000000000040947 */ /* 0x002fea0003800000 */
[----:B------:R-:W-:Y:S01]  /*6b30*/  BPT.TRAP 0x1 ;  /* 0x000000040000795c */ /* 0x000fe20000300000 */
.L_x_119:
[----:B------:R-:W-:Y:S01]  /*6b40*/  ISETP.NE.AND P0, PT, R28, RZ, PT ;  /* 0x000000ff1c00720c */ /* 0x000fe20003f05270 */
[----:B------:R-:W-:-:S12]  /*6b50*/  BSSY B1, `(.L_x_120) ;  /* 0x0000003000017945 */ /* 0x000fd80003800000 */
[----:B------:R-:W-:Y:S05]  /*6b60*/  @P0 BRA `(.L_x_121) ;  /* 0x0000000000040947 */ /* 0x000fea0003800000 */
[----:B------:R-:W-:Y:S01]  /*6b70*/  BPT.TRAP 0x1 ;  /* 0x000000040000795c */ /* 0x000fe20000300000 */
.L_x_121:
[----:B------:R-:W-:Y:S05]  /*6b80*/  BSYNC B1 ;  /* 0x0000000000017941 */ /* 0x000fea0003800000 */
.L_x_120:
[----:B------:R-:W-:-:S03]  /*6b90*/  UMOV UR4, 0xffffffff ;  /* 0xffffffff00047882 */ /* 0x000fc60000000000 */
[----:B------:R-:W-:Y:S05]  /*6ba0*/  BRA.DIV UR4, `(.L_x_122) ;  /* 0x0000001604ac7947 */ /* 0x000fea000b800000 */
[----:B------:R-:W-:-:S13]  /*6bb0*/  ELECT P6, URZ, PT ;  /* 0x00000000003f782f */ /* 0x000fda00038c0000 */
.L_x_160:
[----:B------:R-:W-:Y:S04]  /*6bc0*/  BSSY B1, `(.L_x_123) ;  /* 0x0000019000017945 */ /* 0x000fe80003800000 */
[----:B------:R-:W-:Y:S05]  /*6bd0*/  @!P6 BRA `(.L_x_124) ;  /* 0x00000000005ce947 */ /* 0x000fea0003800000 */
[--C-:B0-----:R-:W-:Y:S01]  /*6be0*/  IMAD R3, R4, 0x1000, R27.reuse ;  /* 0x0000100004037824 */ /* 0x101fe200078e021b */
[----:B------:R-:W-:Y:S01]  /*6bf0*/  R2UR UR9, R6 ;  /* 0x00000000060972ca */ /* 0x000fe200000e0000 */
[----:B------:R-:W-:Y:S01]  /*6c00*/  IMAD R5, R4, 0x2000, R27 ;  /* 0x0000200004057824 */ /* 0x000fe200078e021b */
[----:B------:R-:W-:Y:S01]  /*6c10*/  UIADD3 UR4, UP0, UR38, 0xf0, URZ ;  /* 0x000000f026047890 */ /* 0x000fe2000ff1e03f */
[----:B------:R-:W-:Y:S01]  /*6c20*/  R2UR UR11, R22 ;  /* 0x00000000160b72ca */ /* 0x000fe200000e0000 */
[----:B------:R-:W-:Y:S01]  /*6c30*/  UIADD3 UR16, UP1, UR38, 0x1f0, URZ ;  /* 0x000001f026107890 */ /* 0x000fe2000ff3e03f */
[----:B------:R-:W-:Y:S01]  /*6c40*/  R2UR UR5, R3 ;  /* 0x00000000030572ca */ /* 0x000fe200000e0000 */
[----:B------:R-:W-:Y:S01]  /*6c50*/  UMOV UR6, 0x0 ;  /* 0x0000000000067882 */ /* 0x000fe20000000000 */
[----:B------:R-:W-:Y:S01]  /*6c60*/  R2UR UR8, R5 ;  /* 0x00000000050872ca */ /* 0x000fe200000e0000 */
[----:B------:R-:W-:Y:S01]  /*6c70*/  UIADD3.X UR17, URZ, UR39, URZ, UP1, !UPT ;  /* 0x000000273f117290 */ /* 0x000fe20008ffe43f */
[----:B------:R-:W-:Y:S01]  /*6c80*/  R2UR UR10, R7 ;  /* 0x00000000070a72ca */ /* 0x000fe200000e0000 */
[----:B------:R-:W-:Y:S01]  /*6c90*/  UMOV UR7, 0x10000000 ;  /* 0x1000000000077882 */ /* 0x000fe20000000000 */
[----:B------:R-:W-:-:S02]  /*6ca0*/  R2UR UR12, R18 ;  /* 0x00000000120c72ca */ /* 0x000fc400000e0000 */
[----:B------:R-:W-:-:S05]  /*6cb0*/  R2UR UR15, R19 ;  /* 0x00000000130f72ca */ /* 0x000fca00000e0000 */
[----:B------:R-:W-:Y:S02]  /*6cc0*/  UIADD3 UR13, UR5, 0x800, URZ ;  /* 0x00000800050d7890 */ /* 0x000fe4000fffe03f */
[----:B------:R-:W-:Y:S02]  /*6cd0*/  UIADD3.X UR5, URZ, UR39, URZ, UP0, !UPT ;  /* 0x000000273f057290 */ /* 0x000fe400087fe43f */
[----:B------:R-:W-:-:S03]  /*6ce0*/  UIADD3 UR14, UR8, 0x12800, URZ ;  /* 0x00012800080e7890 */ /* 0x000fc6000fffe03f */
[----:B------:R-:W-:-:S04]  /*6cf0*/  UMOV UR8, UR13 ;  /* 0x0000000d00087c82 */ /* 0x000fc80008000000 */
[----:B------:R0:W-:Y:S02]  /*6d00*/  UTMALDG.3D [UR8], [UR4], desc[UR6] ;  /* 0x00000608040075b4 */ /* 0x0001e40008011000 */
[----:B0-----:R-:W-:Y:S01]  /*6d10*/  UMOV UR11, UR15 ;  /* 0x0000000f000b7c82 */ /* 0x001fe20008000000 */
[----:B------:R-:W-:Y:S02]  /*6d20*/  UMOV UR8, UR14 ;  /* 0x0000000e00087c82 */ /* 0x000fe40008000000 */
[----:B------:R1:W-:Y:S02]  /*6d30*/  UTMALDG.3D [UR8], [UR16], desc[UR6] ;  /* 0x00000608100075b4 */ /* 0x0003e40008011000 */
[----:B-1----:R-:W-:Y:S01]  /*6d40*/  NOP ;  /* 0x0000000000007918 */ /* 0x002fe20000000000 */
.L_x_124:
[----:B------:R-:W-:Y:S05]  /*6d50*/  BSYNC B1 ;  /* 0x0000000000017941 */ /* 0x000fea0003800000 */
.L_x_123:
[----:B------:R-:W-:Y:S02]  /*6d60*/  VIADD R8, R8, 0xffffffff ;  /* 0xffffffff08087836 */ /* 0x000fe40000000000 */
[----:B------:R-:W-:Y:S02]  /*6d70*/  VIADD R4, R4, 0x1 ;  /* 0x0000000104047836 */ /* 0x000fe40000000000 */
[----:B------:R-:W-:Y:S01]  /*6d80*/  VIADD R7, R7, 0x40 ;  /* 0x0000004007077836 */ /* 0x000fe20000000000 */
[----:B------:R-:W-:Y:S02]  /*6d90*/  ISETP.GT.AND P1, PT, R8, 0x1, PT ;  /* 0x000000010800780c */ /* 0x000fe40003f24270 */
[----:B------:R-:W-:-:S04]  /*6da0*/  ISETP.NE.AND P0, PT, R4, 0x12, PT ;  /* 0x000000120400780c */ /* 0x000fc80003f05270 */
[----:B0-----:R-:W-:Y:S02]  /*6db0*/  SEL R3, RZ, 0x1, P0 ;  /* 0x00000001ff037807 */ /* 0x001fe40000000000 */
[----:B------:R-:W-:Y:S02]  /*6dc0*/  SEL R4, R4, RZ, P0 ;  /* 0x000000ff04047207 */ /* 0x000fe40000000000 */
[----:B------:R-:W-:-:S03]  /*6dd0*/  LOP3.LUT R0, R0, R3, RZ, 0x3c, !PT ;  /* 0x0000000300007212 */ /* 0x000fc600078e3cff */
[----:B------:R-:W-:Y:S05]  /*6de0*/  @P1 BRA `(.L_x_125) ;  /* 0xfffffffc00181947 */ /* 0x000fea000383ffff */
[----:B------:R-:W-:Y:S05]  /*6df0*/  BSYNC B0 ;  /* 0x0000000000007941 */ /* 0x000fea0003800000 */
.L_x_116:
[----:B------:R-:W-:Y:S01]  /*6e00*/  VIADD R0, R25, UR41 ;  /* 0x0000002919007c36 */ /* 0x000fe20008000000 */
[----:B------:R-:W-:Y:S01]  /*6e10*/  LOP3.LUT P1, RZ, R26, 0xff, RZ, 0xc0, !PT ;  /* 0x000000ff1aff7812 */ /* 0x000fe2000782c0ff */
[----:B------:R-:W-:Y:S01]  /*6e20*/  IMAD.U32 R3, RZ, RZ, UR41 ;  /* 0x00000029ff037e24 */ /* 0x000fe2000f8e00ff */
[----:B------:R-:W-:Y:S01]  /*6e30*/  IADD3 R16, P2, R16, UR36, RZ ;  /* 0x0000002410107c10 */ /* 0x000fe2000ff5e0ff */
[----:B------:R-:W-:Y:S01]  /*6e40*/  ULDC.64 UR4, c[0x0][0x850] ;  /* 0x0002140000047ab9 */ /* 0x000fe20000000a00 */
[C---:B------:R-:W-:Y:S01]  /*6e50*/  ISETP.GT.U32.AND P0, PT, R0.reuse, 0x11, PT ;  /* 0x000000110000780c */ /* 0x040fe20003f04070 */
[----:B------:R-:W-:Y:S01]  /*6e60*/  UISETP.GE.U32.AND UP0, UPT, UR41, 0x12, UPT ;  /* 0x000000122900788c */ /* 0x000fe2000bf06070 */
[----:B------:R-:W-:Y:S01]  /*6e70*/  IADD3.X R17, R17, UR42, RZ, P2, !PT ;  /* 0x0000002a11117c10 */ /* 0x000fe200097fe4ff */
[----:B------:R-:W-:Y:S01]  /*6e80*/  IMAD.WIDE.U32 R4, R0, 0x38e38e39, RZ ;  /* 0x38e38e3900047825 */ /* 0x000fe200078e00ff */
[----:B------:R-:W-:Y:S01]  /*6e90*/  ISETP.LT.U32.AND P0, PT, R3, 0x12, P0 ;  /* 0x000000120300780c */ /* 0x000fe20000701070 */
[----:B------:R-:W-:Y:S01]  /*6ea0*/  BSSY B0, `(.L_x_126) ;  /* 0x0000062000007945 */ /* 0x000fe20003800000 */
[----:B------:R-:W-:Y:S01]  /*6eb0*/  PRMT R26, RZ, 0x7610, R26 ;  /* 0x00007610ff1a7816 */ /* 0x000fe2000000001a */
[----:B------:R-:W-:Y:S01]  /*6ec0*/  IMAD.MOV.U32 R22, RZ, RZ, -0x1 ;  /* 0xffffffffff167424 */ /* 0x000fe200078e00ff */
[----:B------:R-:W-:Y:S01]  /*6ed0*/  SEL R3, RZ, 0x1, !P0 ;  /* 0x00000001ff037807 */ /* 0x000fe20004000000 */
[----:B------:R0:W-:Y:S01]  /*6ee0*/  @P1 SYNCS.ARRIVE.TRANS64.A1T0 RZ, [R27+URZ+0x158], RZ ;  /* 0x000158ff1bff19a7 */ /* 0x0001e2000810003f */
[----:B------:R-:W-:Y:S01]  /*6ef0*/  ISETP.GE.U32.AND P0, PT, R16, UR4, PT ;  /* 0x0000000410007c0c */ /* 0x000fe2000bf06070 */
[----:B------:R-:W-:Y:S01]  /*6f00*/  IMAD.MOV.U32 R19, RZ, RZ, -0x1 ;  /* 0xffffffffff137424 */ /* 0x000fe200078e00ff */
[----:B------:R-:W-:Y:S01]  /*6f10*/  PLOP3.LUT P1, PT, PT, PT, UP0, 0x80, 0x0 ;  /* 0x000000000000781c */ /* 0x000fe20003f2f008 */
[----:B------:R-:W-:Y:S01]  /*6f20*/  IMAD.MOV.U32 R18, RZ, RZ, -0x1 ;  /* 0xffffffffff127424 */ /* 0x000fe200078e00ff */
[----:B------:R-:W-:-:S02]  /*6f30*/  ISETP.GE.U32.AND.EX P0, PT, R17, UR5, PT, P0 ;  /* 0x0000000511007c0c */ /* 0x000fc4000bf06100 */
[----:B------:R-:W-:Y:S02]  /*6f40*/  SHF.R.U32.HI R5, RZ, 0x2, R5 ;  /* 0x00000002ff057819 */ /* 0x000fe40000011605 */
[----:B------:R-:W-:-:S03]  /*6f50*/  LOP3.LUT R24, R24, R3, RZ, 0x3c, !PT ;  /* 0x0000000318187212 */ /* 0x000fc600078e3cff */
[--C-:B------:R-:W-:Y:S01]  /*6f60*/  IMAD R25, R5, -0x12, R0.reuse ;  /* 0xffffffee05197824 */ /* 0x100fe200078e0200 */
[----:B------:R-:W-:-:S03]  /*6f70*/  PRMT R0, RZ, 0x7610, R0 ;  /* 0x00007610ff007816 */ /* 0x000fc60000000000 */
[----:B------:R-:W-:Y:S02]  /*6f80*/  @P1 LOP3.LUT R24, R24, 0x1, R5, 0x78, !PT ;  /* 0x0000000118181812 */ /* 0x000fe400078e7805 */
[----:B0-----:R-:W-:Y:S05]  /*6f90*/  @P0 BRA `(.L_x_127) ;  /* 0x0000000400480947 */ /* 0x001fea0003800000 */
[----:B------:R-:W-:Y:S01]  /*6fa0*/  ULDC.64 UR4, c[0x0][0x828] ;  /* 0x00020a0000047ab9 */ /* 0x000fe20000000a00 */
[----:B------:R-:W0:Y:S01]  /*6fb0*/  S2R R3, SR_CTAID.X ;  /* 0x0000000000037919 */ /* 0x000e220000002500 */
[----:B------:R-:W-:Y:S01]  /*6fc0*/  ISETP.NE.U32.AND P0, PT, RZ, UR4, PT ;  /* 0x00000004ff007c0c */ /* 0x000fe2000bf05070 */
[----:B------:R-:W-:Y:S01]  /*6fd0*/  ULDC UR7, c[0x0][0x830] ;  /* 0x00020c0000077ab9 */ /* 0x000fe20000000800 */
[----:B------:R-:W-:Y:S01]  /*6fe0*/  IMAD.MOV.U32 R4, RZ, RZ, R16 ;  /* 0x000000ffff047224 */ /* 0x000fe200078e0010 */
[----:B------:R-:W1:Y:S01]  /*6ff0*/  S2R R0, SR_CTAID.Y ;  /* 0x0000000000007919 */ /* 0x000e620000002600 */
[----:B------:R-:W-:Y:S01]  /*7000*/  ISETP.NE.AND.EX P0, PT, RZ, UR5, PT, P0 ;  /* 0x00000005ff007c0c */ /* 0x000fe2000bf05300 */
[----:B------:R-:W-:-:S12]  /*7010*/  IMAD.MOV.U32 R5, RZ, RZ, R17 ;  /* 0x000000ffff057224 */ /* 0x000fd800078e0011 */
[----:B------:R-:W-:Y:S05]  /*7020*/  @!P0 BRA `(.L_x_128) ;  /* 0x0000000000288947 */ /* 0x000fea0003800000 */
[----:B------:R-:W-:Y:S02]  /*7030*/  ULDC UR6, c[0x0][0x834] ;  /* 0x00020d0000067ab9 */ /* 0x000fe40000000800 */
[----:B------:R-:W-:-:S05]  /*7040*/  IADD3 R9, P0, R16, UR6, RZ ;  /* 0x0000000610097c10 */ /* 0x000fca000ff1e0ff */
[----:B------:R-:W-:-:S04]  /*7050*/  IMAD.X R11, RZ, RZ, R17, P0 ;  /* 0x000000ffff0b7224 */ /* 0x000fc800000e0611 */
[----:B------:R-:W-:-:S04]  /*7060*/  IMAD.WIDE.U32 R6, R11, UR4, RZ ;  /* 0x000000040b067c25 */ /* 0x000fc8000f8e00ff */
[----:B------:R-:W-:-:S04]  /*7070*/  IMAD.WIDE.U32 R6, P0, R9, UR5, R6 ;  /* 0x0000000509067c25 */ /* 0x000fc8000f800006 */
[----:B------:R-:W-:-:S04]  /*7080*/  IMAD.WIDE.U32 R8, R9, UR4, RZ ;  /* 0x0000000409087c25 */ /* 0x000fc8000f8e00ff */
[----:B------:R-:W-:Y:S01]  /*7090*/  IMAD.X R5, RZ, RZ, RZ, P0 ;  /* 0x000000ffff057224 */ /* 0x000fe200000e06ff */
[----:B------:R-:W-:Y:S01]  /*70a0*/  IADD3 RZ, P0, R9, R6, RZ ;  /* 0x0000000609ff7210 */ /* 0x000fe20007f1e0ff */
[----:B------:R-:W-:-:S04]  /*70b0*/  IMAD.MOV.U32 R4, RZ, RZ, R7 ;  /* 0x000000ffff047224 */ /* 0x000fc800078e0007 */
[----:B------:R-:W-:-:S08]  /*70c0*/  IMAD.WIDE.U32.X R4, R11, UR5, R4, P0 ;  /* 0x000000050b047c25 */ /* 0x000fd000080e0404 */
.L_x_128:
[--C-:B------:R-:W-:Y:S01]  /*70d0*/  SHF.R.U64 R18, R4, UR7, R5.reuse ;  /* 0x0000000704127c19 */ /* 0x100fe20008001205 */
[----:B------:R-:W-:Y:S01]  /*70e0*/  ULDC.64 UR4, c[0x0][0x820] ;  /* 0x0002080000047ab9 */ /* 0x000fe20000000a00 */
[----:B------:R-:W-:Y:S01]  /*70f0*/  SHF.R.U32.HI R4, RZ, UR7, R5 ;  /* 0x00000007ff047c19 */ /* 0x000fe20008011605 */
[----:B------:R-:W-:Y:S01]  /*7100*/  ULDC.64 UR8, c[0x0][0x840] ;  /* 0x0002100000087ab9 */ /* 0x000fe20000000a00 */
[----:B------:R-:W-:Y:S01]  /*7110*/  IADD3 R7, P0, RZ, -R18, RZ ;  /* 0x80000012ff077210 */ /* 0x000fe20007f1e0ff */
[----:B------:R-:W2:Y:S01]  /*7120*/  LDC R13, c[0x0][0x148] ;  /* 0x00005200ff0d7b82 */ /* 0x000ea20000000800 */
[----:B0-----:R-:W-:Y:S01]  /*7130*/  I2FP.F32.U32 R8, R3 ;  /* 0x0000000300087245 */ /* 0x001fe20000201000 */
[----:B------:R-:W-:Y:S02]  /*7140*/  ULDC UR6, c[0x0][0x808] ;  /* 0x0002020000067ab9 */ /* 0x000fe40000000800 */
[----:B------:R-:W-:Y:S01]  /*7150*/  IMAD.X R4, RZ, RZ, ~R4, P0 ;  /* 0x000000ffff047224 */ /* 0x000fe200000e0e04 */
[----:B------:R-:W-:-:S03]  /*7160*/  ISETP.NE.U32.AND P0, PT, RZ, UR8, PT ;  /* 0x00000008ff007c0c */ /* 0x000fc6000bf05070 */
[----:B------:R-:W-:Y:S01]  /*7170*/  IMAD R6, R4, UR4, RZ ;  /* 0x0000000404067c24 */ /* 0x000fe2000f8e02ff */
[----:B------:R-:W-:Y:S01]  /*7180*/  ISETP.NE.AND.EX P0, PT, RZ, UR9, PT, P0 ;  /* 0x00000009ff007c0c */ /* 0x000fe2000bf05300 */
[----:B------:R-:W-:Y:S01]  /*7190*/  IMAD.WIDE.U32 R4, R7, UR4, R16 ;  /* 0x0000000407047c25 */ /* 0x000fe2000f8e0010 */
[----:B------:R-:W-:-:S03]  /*71a0*/  ULDC UR4, c[0x0][0x150] ;  /* 0x0000540000047ab9 */ /* 0x000fc60000000800 */
[----:B------:R-:W-:Y:S01]  /*71b0*/  FMUL R8, R8, UR4 ;  /* 0x0000000408087c20 */ /* 0x000fe20008400000 */
[----:B------:R-:W-:Y:S01]  /*71c0*/  IMAD R7, R7, UR5, R6 ;  /* 0x0000000507077c24 */ /* 0x000fe2000f8e0206 */
[----:B------:R-:W-:Y:S01]  /*71d0*/  ULDC UR4, c[0x0][0x818] ;  /* 0x0002060000047ab9 */ /* 0x000fe20000000800 */
[----:B------:R-:W0:Y:S01]  /*71e0*/  LDC R6, c[0x0][0x144] ;  /* 0x00005100ff067b82 */ /* 0x000e220000000800 */
[----:B------:R-:W-:Y:S01]  /*71f0*/  ULDC UR5, c[0x0][0x154] ;  /* 0x0000550000057ab9 */ /* 0x000fe20000000800 */
[----:B------:R-:W-:Y:S01]  /*7200*/  IMAD.IADD R5, R5, 0x1, R7 ;  /* 0x0000000105057824 */ /* 0x000fe200078e0207 */
[----:B------:R-:W3:Y:S04]  /*7210*/  F2I.U32.TRUNC.NTZ R8, R8 ;  /* 0x0000000800087305 */ /* 0x000ee8000020f000 */
[----:B------:R-:W-:-:S02]  /*7220*/  SHF.R.U64 R10, R4, UR4, R5 ;  /* 0x00000004040a7c19 */ /* 0x000fc40008001205 */
[----:B-1----:R-:W-:Y:S02]  /*7230*/  I2FP.F32.U32 R4, R0 ;  /* 0x0000000000047245 */ /* 0x002fe40000201000 */
[----:B------:R-:W-:Y:S01]  /*7240*/  SHF.R.U32.HI R5, RZ, UR4, R5 ;  /* 0x00000004ff057c19 */ /* 0x000fe20008011605 */
[----:B------:R-:W-:Y:S02]  /*7250*/  ULDC UR4, c[0x0][0x858] ;  /* 0x0002160000047ab9 */ /* 0x000fe40000000800 */
[----:B------:R-:W-:Y:S01]  /*7260*/  FMUL R7, R4, UR5 ;  /* 0x0000000504077c20 */ /* 0x000fe20008400000 */
[--C-:B------:R-:W-:Y:S02]  /*7270*/  SHF.R.U64 R12, R10, UR6, R5.reuse ;  /* 0x000000060a0c7c19 */ /* 0x100fe40008001205 */
[----:B------:R-:W-:Y:S01]  /*7280*/  SHF.R.U32.HI R5, RZ, UR6, R5 ;  /* 0x00000006ff057c19 */ /* 0x000fe20008011605 */
[----:B------:R1:W4:Y:S01]  /*7290*/  F2I.U32.TRUNC.NTZ R14, R7 ;  /* 0x00000007000e7305 */ /* 0x000322000020f000 */
[----:B---3--:R-:W-:-:S02]  /*72a0*/  IMAD.MOV R8, RZ, RZ, -R8 ;  /* 0x000000ffff087224 */ /* 0x008fc400078e0a08 */
[--C-:B------:R-:W-:Y:S02]  /*72b0*/  SHF.R.U64 R11, R12, UR4, R5.reuse ;  /* 0x000000040c0b7c19 */ /* 0x100fe40008001205 */
[----:B------:R-:W-:Y:S01]  /*72c0*/  SHF.R.U32.HI R5, RZ, UR4, R5 ;  /* 0x00000004ff057c19 */ /* 0x000fe20008011605 */
[----:B0-----:R-:W-:Y:S02]  /*72d0*/  IMAD R3, R6, R8, R3 ;  /* 0x0000000806037224 */ /* 0x001fe400078e0203 */
[----:B------:R-:W-:Y:S01]  /*72e0*/  IMAD.MOV.U32 R4, RZ, RZ, R11 ;  /* 0x000000ffff047224 */ /* 0x000fe200078e000b */
[----:B-12-4-:R-:W-:Y:S06]  /*72f0*/  @!P0 BRA `(.L_x_129) ;  /* 0x0000000000288947 */ /* 0x016fec0003800000 */
        /* <DEDUP_REMOVED lines=10> */
.L_x_129:
[----:B------:R-:W-:Y:S01]  /*73a0*/  ISETP.NE.AND P0, PT, R2, 0x1, PT ;  /* 0x000000010200780c */ /* 0x000fe20003f05270 */
[----:B------:R-:W-:Y:S01]  /*73b0*/  ULDC UR4, c[0x0][0x848] ;  /* 0x0002120000047ab9 */ /* 0x000fe20000000800 */
[----:B------:R-:W-:Y:S01]  /*73c0*/  IMAD.MOV R14, RZ, RZ, -R14 ;  /* 0x000000ffff0e7224 */ /* 0x000fe200078e0a0e */
[----:B------:R-:W-:Y:S01]  /*73d0*/  SHF.R.U64 R5, R4, UR4, R5 ;  /* 0x0000000404057c19 */ /* 0x000fe20008001205 */
[----:B------:R-:W-:Y:S01]  /*73e0*/  ULDC UR4, c[0x0][0x838] ;  /* 0x00020e0000047ab9 */ /* 0x000fe20000000800 */
[----:B------:R-:W-:Y:S01]  /*73f0*/  LOP3.LUT R12, R12, UR45, RZ, 0xc0, !PT ;  /* 0x0000002d0c0c7c12 */ /* 0x000fe2000f8ec0ff */
[----:B------:R-:W-:Y:S01]  /*7400*/  ULDC UR5, c[0x0][0x810] ;  /* 0x0002040000057ab9 */ /* 0x000fe20000000800 */
[----:B------:R-:W-:-:S03]  /*7410*/  LOP3.LUT R22, R10, UR43, RZ, 0xc0, !PT ;  /* 0x0000002b0a167c12 */ /* 0x000fc6000f8ec0ff */
[----:B------:R-:W-:-:S03]  /*7420*/  IMAD R12, R5, UR44, R12 ;  /* 0x0000002c050c7c24 */ /* 0x000fc6000f8e020c */
[----:B------:R-:W-:Y:S02]  /*7430*/  @P0 IMAD R3, R13, R14, R0 ;  /* 0x0000000e0d030224 */ /* 0x000fe400078e0200 */
[----:B------:R-:W-:Y:S02]  /*7440*/  IMAD.MOV R0, RZ, RZ, -R5 ;  /* 0x000000ffff007224 */ /* 0x000fe400078e0a05 */
[----:B------:R-:W-:Y:S02]  /*7450*/  IMAD R3, R12, UR5, R3 ;  /* 0x000000050c037c24 */ /* 0x000fe4000f8e0203 */
[----:B------:R-:W-:Y:S01]  /*7460*/  IMAD R11, R0, UR4, R11 ;  /* 0x00000004000b7c24 */ /* 0x000fe2000f8e020b */
[----:B------:R-:W-:Y:S01]  /*7470*/  ULDC UR4, c[0x0][0x800] ;  /* 0x0002000000047ab9 */ /* 0x000fe20000000800 */
[----:B------:R-:W-:Y:S02]  /*7480*/  IMAD.MOV.U32 R0, RZ, RZ, 0x1 ;  /* 0x00000001ff007424 */ /* 0x000fe400078e00ff */
[----:B------:R-:W-:-:S05]  /*7490*/  IMAD R22, R11, UR4, R22 ;  /* 0x000000040b167c24 */ /* 0x000fca000f8e0216 */
[----:B------:R-:W-:Y:S02]  /*74a0*/  SEL R19, R22, R3, !P0 ;  /* 0x0000000316137207 */ /* 0x000fe40004000000 */
[----:B------:R-:W-:-:S07]  /*74b0*/  SEL R22, R3, R22, !P0 ;  /* 0x0000001603167207 */ /* 0x000fce0004000000 */
.L_x_127:
[----:B------:R-:W-:Y:S05]  /*74c0*/  BSYNC B0 ;  /* 0x0000000000007941 */ /* 0x000fea0003800000 */
.L_x_126:
[----:B------:R-:W-:-:S13]  /*74d0*/  LOP3.LUT P0, RZ, R0, 0xff, RZ, 0xc0, !PT ;  /* 0x000000ff00ff7812 */ /* 0x000fda000780c0ff */
[----:B------:R-:W-:Y:S05]  /*74e0*/  @P0 BRA `(.L_x_130) ;  /* 0xfffffff0008c0947 */ /* 0x000fea000383ffff */
[----:B------:R-:W-:Y:S05]  /*74f0*/  BSYNC B6 ;  /* 0x0000000000067941 */ /* 0x000fea0003800000 */
.L_x_113:
[----:B------:R-:W-:-:S03]  /*7500*/  UMOV UR4, 0xffffffff ;  /* 0xffffffff00047882 */ /* 0x000fc60000000000 */
[----:B------:R-:W-:Y:S05]  /*7510*/  BRA.DIV UR4, `(.L_x_131) ;  /* 0x0000000e04707947 */ /* 0x000fea000b800000 */
[----:B------:R-:W-:-:S13]  /*7520*/  ELECT P6, URZ, PT ;  /* 0x00000000003f782f */ /* 0x000fda00038c0000 */
.L_x_163:
[----:B------:R-:W-:Y:S04]  /*7530*/  BSSY B0, `(.L_x_132) ;  /* 0x00000aa000007945 */ /* 0x000fe80003800000 */
[----:B------:R-:W-:Y:S05]  /*7540*/  @!P6 BRA `(.L_x_133) ;  /* 0x0000000800a0e947 */ /* 0x000fea0003800000 */
[----:B------:R-:W-:-:S04]  /*7550*/  ULOP3.LUT UR4, UR40, 0x2, URZ, 0xfc, !UPT ;  /* 0x0000000228047892 */ /* 0x000fc8000f8efc3f */
[----:B------:R-:W-:-:S06]  /*7560*/  UISETP.NE.AND UP0, UPT, UR4, 0x3, UPT ;  /* 0x000000030400788c */ /* 0x000fcc000bf05270 */
[----:B------:R-:W-:-:S13]  /*7570*/  PLOP3.LUT P0, PT, PT, PT, UP0, 0x80, 0x0 ;  /* 0x000000000000781c */ /* 0x000fda0003f0f008 */
[----:B------:R-:W-:Y:S05]  /*7580*/  @!P0 BRA `(.L_x_134) ;  /* 0x0000000000048947 */ /* 0x000fea0003800000 */
[----:B------:R-:W-:Y:S01]  /*7590*/  BPT.TRAP 0x1 ;  /* 0x000000040000795c */ /* 0x000fe20000300000 */
.L_x_134:
[----:B------:R-:W0:Y:S01]  /*75a0*/  S2R R3, SR_CgaCtaId ;  /* 0x0000000000037919 */ /* 0x000e220000008800 */
[----:B------:R-:W-:Y:S02]  /*75b0*/  MOV R0, 0x400 ;  /* 0x0000040000007802 */ /* 0x000fe40000000f00 */
[----:B------:R-:W-:Y:S02]  /*75c0*/  SHF.L.U32 R2, R24, 0x1f, RZ ;  /* 0x0000001f18027819 */ /* 0x000fe400000006ff */
[----:B0-----:R-:W-:-:S05]  /*75d0*/  LEA R0, R3, R0, 0x18 ;  /* 0x0000000003007211 */ /* 0x001fca00078ec0ff */
[----:B------:R-:W-:-:S04]  /*75e0*/  VIADD R0, R0, 0x90 ;  /* 0x0000009000007836 */ /* 0x000fc80000000000 */
[C---:B------:R-:W-:Y:S02]  /*75f0*/  IMAD R5, R25.reuse, 0x8, R0 ;  /* 0x0000000819057824 */ /* 0x040fe400078e0200 */
[----:B------:R-:W-:Y:S02]  /*7600*/  VIADD R25, R25, 0x1 ;  /* 0x0000000119197836 */ /* 0x000fe40000000000 */
[----:B------:R-:W0:Y:S03]  /*7610*/  SYNCS.PHASECHK.TRANS64.TRYWAIT P0, [R5+URZ], R2 ;  /* 0x00000002050075a7 */ /* 0x000e26000800017f */
[----:B------:R-:W-:-:S04]  /*7620*/  ISETP.NE.AND P1, PT, R25, 0x12, PT ;  /* 0x000000121900780c */ /* 0x000fc80003f25270 */
[----:B------:R-:W-:Y:S02]  /*7630*/  SEL R3, RZ, 0x1, P1 ;  /* 0x00000001ff037807 */ /* 0x000fe40000800000 */
[----:B------:R-:W-:Y:S02]  /*7640*/  SEL R25, R25, RZ, P1 ;  /* 0x000000ff19197207 */ /* 0x000fe40000800000 */
[----:B------:R-:W-:-:S03]  /*7650*/  LOP3.LUT R24, R24, R3, RZ, 0x3c, !PT ;  /* 0x0000000318187212 */ /* 0x000fc600078e3cff */
[----:B------:R-:W-:Y:S01]  /*7660*/  IMAD R7, R25, 0x8, R0 ;  /* 0x0000000819077824 */ /* 0x000fe200078e0200 */
[----:B------:R-:W-:Y:S01]  /*7670*/  SHF.L.U32 R4, R24, 0x1f, RZ ;  /* 0x0000001f18047819 */ /* 0x000fe200000006ff */
[----:B0-----:R-:W-:Y:S06]  /*7680*/  @!P0 BRA `(.L_x_135) ;  /* 0x0000000c00348947 */ /* 0x001fec0003800000 */
.L_x_164:
[----:B------:R-:W1:Y:S01]  /*7690*/  SYNCS.PHASECHK.TRANS64.TRYWAIT P0, [R7+URZ], R4 ;  /* 0x00000004070075a7 */ /* 0x000e62000800017f */
[----:B0-----:R-:W-:-:S05]  /*76a0*/  VIADD R2, R25, 0x1 ;  /* 0x0000000119027836 */ /* 0x001fca0000000000 */
[----:B------:R-:W-:-:S04]  /*76b0*/  ISETP.NE.AND P1, PT, R2, 0x12, PT ;  /* 0x000000120200780c */ /* 0x000fc80003f25270 */
[----:B------:R-:W-:Y:S02]  /*76c0*/  SEL R3, RZ, 0x1, P1 ;  /* 0x00000001ff037807 */ /* 0x000fe40000800000 */
[----:B------:R-:W-:Y:S02]  /*76d0*/  SEL R9, R2, RZ, P1 ;  /* 0x000000ff02097207 */ /* 0x000fe40000800000 */
[----:B------:R-:W-:-:S03]  /*76e0*/  LOP3.LUT R24, R24, R3, RZ, 0x3c, !PT ;  /* 0x0000000318187212 */ /* 0x000fc600078e3cff */
[----:B------:R-:W-:Y:S01]  /*76f0*/  IMAD R6, R9, 0x8, R0 ;  /* 0x0000000809067824 */ /* 0x000fe200078e0200 */
[----:B------:R-:W-:Y:S01]  /*7700*/  SHF.L.U32 R5, R24, 0x1f, RZ ;  /* 0x0000001f18057819 */ /* 0x000fe200000006ff */
[----:B-1----:R-:W-:Y:S06]  /*7710*/  @!P0 BRA `(.L_x_136) ;  /* 0x0000000c00248947 */ /* 0x002fec0003800000 */
.L_x_165:
[----:B------:R-:W1:Y:S01]  /*7720*/  SYNCS.PHASECHK.TRANS64.TRYWAIT P0, [R6+URZ], R5 ;  /* 0x00000005060075a7 */ /* 0x000e62000800017f */
[----:B------:R-:W-:-:S05]  /*7730*/  VIADD R2, R9, 0x1 ;  /* 0x0000000109027836 */ /* 0x000fca0000000000 */
[----:B------:R-:W-:-:S04]  /*7740*/  ISETP.NE.AND P1, PT, R2, 0x12, PT ;  /* 0x000000120200780c */ /* 0x000fc80003f25270 */
[----:B------:R-:W-:Y:S02]  /*7750*/  SEL R3, RZ, 0x1, P1 ;  /* 0x00000001ff037807 */ /* 0x000fe40000800000 */
[----:B0-----:R-:W-:Y:S02]  /*7760*/  SEL R7, R2, RZ, P1 ;  /* 0x000000ff02077207 */ /* 0x001fe40000800000 */
[----:B------:R-:W-:-:S03]  /*7770*/  LOP3.LUT R24, R24, R3, RZ, 0x3c, !PT ;  /* 0x0000000318187212 */ /* 0x000fc600078e3cff */
[----:B------:R-:W-:Y:S01]  /*7780*/  IMAD R9, R7, 0x8, R0 ;  /* 0x0000000807097824 */ /* 0x000fe200078e0200 */
[----:B------:R-:W-:Y:S01]  /*7790*/  SHF.L.U32 R4, R24, 0x1f, RZ ;  /* 0x0000001f18047819 */ /* 0x000fe200000006ff */
[----:B-1----:R-:W-:Y:S06]  /*77a0*/  @!P0 BRA `(.L_x_137) ;  /* 0x0000000c00148947 */ /* 0x002fec0003800000 */
.L_x_166:
[----:B------:R-:W1:Y:S01]  /*77b0*/  SYNCS.PHASECHK.TRANS64.TRYWAIT P0, [R9+URZ], R4 ;  /* 0x00000004090075a7 */ /* 0x000e62000800017f */
[----:B------:R-:W-:-:S05]  /*77c0*/  VIADD R2, R7, 0x1 ;  /* 0x0000000107027836 */ /* 0x000fca0000000000 */
[----:B------:R-:W-:-:S04]  /*77d0*/  ISETP.NE.AND P1, PT, R2, 0x12, PT ;  /* 0x000000120200780c */ /* 0x000fc80003f25270 */
[----:B------:R-:W-:Y:S02]  /*77e0*/  SEL R3, RZ, 0x1, P1 ;  /* 0x00000001ff037807 */ /* 0x000fe40000800000 */
[----:B------:R-:W-:Y:S02]  /*77f0*/  SEL R7, R2, RZ, P1 ;  /* 0x000000ff02077207 */ /* 0x000fe40000800000 */
[----:B------:R-:W-:-:S03]  /*7800*/  LOP3.LUT R24, R24, R3, RZ, 0x3c, !PT ;  /* 0x0000000318187212 */ /* 0x000fc600078e3cff */
[----:B0-----:R-:W-:Y:S01]  /*7810*/  IMAD R6, R7, 0x8, R0 ;  /* 0x0000000807067824 */ /* 0x001fe200078e0200 */
[----:B------:R-:W-:Y:S01]  /*7820*/  SHF.L.U32 R5, R24, 0x1f, RZ ;  /* 0x0000001f18057819 */ /* 0x000fe200000006ff */
[----:B-1----:R-:W-:Y:S06]  /*7830*/  @!P0 BRA `(.L_x_138) ;  /* 0x0000000c00048947 */ /* 0x002fec0003800000 */
.L_x_167:
        /* <DEDUP_REMOVED lines=9> */
.L_x_168:
        /* <DEDUP_REMOVED lines=9> */
.L_x_169:
        /* <DEDUP_REMOVED lines=9> */
.L_x_170:
        /* <DEDUP_REMOVED lines=9> */
.L_x_171:
        /* <DEDUP_REMOVED lines=9> */
.L_x_172:
        /* <DEDUP_REMOVED lines=9> */
.L_x_173:
        /* <DEDUP_REMOVED lines=9> */
.L_x_174:
        /* <DEDUP_REMOVED lines=9> */
.L_x_175:
        /* <DEDUP_REMOVED lines=9> */
.L_x_176:
        /* <DEDUP_REMOVED lines=9> */
.L_x_177:
        /* <DEDUP_REMOVED lines=9> */
.L_x_178:
        /* <DEDUP_REMOVED lines=9> */
.L_x_179:
[----:B------:R-:W1:Y:S01]  /*7f00*/  SYNCS.PHASECHK.TRANS64.TRYWAIT P0, [R6+URZ], R5 ;  /* 0x00000005060075a7 */ /* 0x000e62000800017f */
[----:B------:R-:W-:-:S05]  /*7f10*/  VIADD R2, R7, 0x1 ;  /* 0x0000000107027836 */ /* 0x000fca0000000000 */
[----:B------:R-:W-:-:S04]  /*7f20*/  ISETP.NE.AND P1, PT, R2, 0x12, PT ;  /* 0x000000120200780c */ /* 0x000fc80003f25270 */
[----:B0-----:R-:W-:Y:S02]  /*7f30*/  SEL R4, RZ, 0x1, P1 ;  /* 0x00000001ff047807 */ /* 0x001fe40000800000 */
[----:B------:R-:W-:Y:S02]  /*7f40*/  SEL R3, R2, RZ, P1 ;  /* 0x000000ff02037207 */ /* 0x000fe40000800000 */
[----:B------:R-:W-:Y:S01]  /*7f50*/  LOP3.LUT R4, R11, R4, RZ, 0x3c, !PT ;  /* 0x000000040b047212 */ /* 0x000fe200078e3cff */
[----:B-1----:R-:W-:Y:S06]  /*7f60*/  @!P0 BRA `(.L_x_151) ;  /* 0x00000008003c8947 */ /* 0x002fec0003800000 */
.L_x_180:
[----:B------:R-:W-:Y:S01]  /*7f70*/  IMAD R3, R3, 0x8, R0 ;  /* 0x0000000803037824 */ /* 0x000fe200078e0200 */
[----:B------:R-:W-:-:S07]  /*7f80*/  SHF.L.U32 R0, R4, 0x1f, RZ ;  /* 0x0000001f04007819 */ /* 0x000fce00000006ff */
.L_x_152:
[----:B-1----:R1:W2:Y:S02]  /*7f90*/  SYNCS.PHASECHK.TRANS64.TRYWAIT P0, [R3+URZ], R0 ;  /* 0x00000000030075a7 */ /* 0x0022a4000800017f */
[----:B--2---:R-:W-:Y:S05]  /*7fa0*/  @!P0 NANOSLEEP.SYNCS 0x989680 ;  /* 0x009896800000895d */ /* 0x004fea0003900000 */
[----:B------:R-:W2:Y:S02]  /*7fb0*/  @!P0 SYNCS.PHASECHK.TRANS64 P0, [R3+URZ], R0 ;  /* 0x00000000030085a7 */ /* 0x000ea4000800007f */
[----:B--2---:R-:W-:Y:S05]  /*7fc0*/  @!P0 BRA `(.L_x_152) ;  /* 0xfffffffc00f08947 */ /* 0x004fea000383ffff */
.L_x_133:
[----:B------:R-:W-:Y:S05]  /*7fd0*/  BSYNC B0 ;  /* 0x0000000000007941 */ /* 0x000fea0003800000 */
.L_x_132:
[----:B------:R-:W-:Y:S05]  /*7fe0*/  EXIT ;  /* 0x000000000000794d */ /* 0x000fea0003800000 */
.L_x_16:
[----:B0-----:R-:W-:-:S04]  /*7ff0*/  IMAD.U32 R3, RZ, RZ, UR47 ;  /* 0x0000002fff037e24 */ /* 0x001fc8000f8e00ff */
[----:B------:R0:W1:Y:S03]  /*8000*/  SYNCS.PHASECHK.TRANS64.TRYWAIT P0, [R3+URZ+-0x8], R0 ;  /* 0xfffff800030075a7 */ /* 0x000066000800017f */
[----:B-1----:R-:W-:Y:S05]  /*8010*/  @!P0 NANOSLEEP.SYNCS 0x989680 ;  /* 0x009896800000895d */ /* 0x002fea0003900000 */
[----:B------:R-:W1:Y:S02]  /*8020*/  @!P0 SYNCS.PHASECHK.TRANS64 P0, [R3+URZ+-0x8], R0 ;  /* 0xfffff800030085a7 */ /* 0x000e64000800007f */
[----:B-1----:R-:W-:Y:S05]  /*8030*/  @!P0 BRA `(.L_x_16) ;  /* 0xfffffffc00ec8947 */ /* 0x002fea000383ffff */
[----:B------:R-:W-:Y:S05]  /*8040*/  BRA `(.L_x_153) ;  /* 0xffffff9400a47947 */ /* 0x000fea000383ffff */
.L_x_18:
[----:B------:R-:W-:Y:S01]  /*8050*/  CS2R R12, SRZ ;  /* 0x00000000000c7805 */ /* 0x000fe2000001ff00 */
[----:B------:R-:W-:Y:S02]  /*8060*/  IMAD.MOV.U32 R11, RZ, RZ, 0x1f ;  /* 0x0000001fff0b7424 */ /* 0x000fe400078e00ff */
[----:B------:R-:W-:-:S07]  /*8070*/  IMAD.MOV.U32 R15, RZ, RZ, -0x1 ;  /* 0xffffffffff0f7424 */ /* 0x000fce00078e00ff */
[----:B-----5:R-:W-:Y:S05]  /*8080*/  WARPSYNC.COLLECTIVE R15, `(.L_x_154) ;  /* 0x000000000f087348 */ /* 0x020fea0003c00000 */
[----:B------:R0:W1:Y:S02]  /*8090*/  SHFL.IDX P6, R14, R13, R12, R11 ;  /* 0x0000000c0d0e7389 */ /* 0x00006400000c000b */
[----:B01---5:R-:W-:Y:S01]  /*80a0*/  ENDCOLLECTIVE ;  /* 0x000000000000791b */ /* 0x023fe20003800000 */
.L_x_154:
[----:B------:R-:W-:Y:S05]  /*80b0*/  BRA `(.L_x_155) ;  /* 0xffffff9400ec7947 */ /* 0x000fea000383ffff */
.L_x_22:
[----:B-1----:R1:W2:Y:S02]  /*80c0*/  SYNCS.PHASECHK.TRANS64.TRYWAIT P1, [R3+URZ], R0 ;  /* 0x00000000030075a7 */ /* 0x0022a4000802017f */
[----:B--2---:R-:W-:Y:S05]  /*80d0*/  @!P1 NANOSLEEP.SYNCS 0x989680 ;  /* 0x009896800000995d */ /* 0x004fea0003900000 */
[----:B------:R-:W2:Y:S02]  /*80e0*/  @!P1 SYNCS.PHASECHK.TRANS64 P1, [R3+URZ], R0 ;  /* 0x00000000030095a7 */ /* 0x000ea4000802007f */
[----:B--2---:R-:W-:Y:S05]  /*80f0*/  @!P1 BRA `(.L_x_22) ;  /* 0xfffffffc00f09947 */ /* 0x004fea000383ffff */
[----:B------:R-:W-:Y:S05]  /*8100*/  BRA `(.L_x_21) ;  /* 0xffffff9800087947 */ /* 0x000fea000383ffff */
.L_x_27:
[----:B0-----:R0:W1:Y:S02]  /*8110*/  SYNCS.PHASECHK.TRANS64.TRYWAIT P1, [R4+URZ], R75 ;  /* 0x0000004b040075a7 */ /* 0x001064000802017f */
[----:B-1----:R-:W-:Y:S05]  /*8120*/  @!P1 NANOSLEEP.SYNCS 0x989680 ;  /* 0x009896800000995d */ /* 0x002fea0003900000 */
[----:B------:R-:W1:Y:S02]  /*8130*/  @!P1 SYNCS.PHASECHK.TRANS64 P1, [R4+URZ], R75 ;  /* 0x0000004b040095a7 */ /* 0x000e64000802007f */
[----:B-1----:R-:W-:Y:S05]  /*8140*/  @!P1 BRA `(.L_x_27) ;  /* 0xfffffffc00f09947 */ /* 0x002fea000383ffff */
[----:B------:R-:W-:Y:S05]  /*8150*/  BRA `(.L_x_26) ;  /* 0xffffffa000487947 */ /* 0x000fea000383ffff */
.L_x_36:
[----:B-1----:R1:W2:Y:S02]  /*8160*/  SYNCS.PHASECHK.TRANS64.TRYWAIT P1, [R20+URZ], R21 ;  /* 0x00000015140075a7 */ /* 0x0022a4000802017f */
[----:B--2---:R-:W-:Y:S05]  /*8170*/  @!P1 NANOSLEEP.SYNCS 0x989680 ;  /* 0x009896800000995d */ /* 0x004fea0003900000 */
[----:B------:R-:W2:Y:S02]  /*8180*/  @!P1 SYNCS.PHASECHK.TRANS64 P1, [R20+URZ], R21 ;  /* 0x00000015140095a7 */ /* 0x000ea4000802007f */
[----:B--2---:R-:W-:Y:S05]  /*8190*/  @!P1 BRA `(.L_x_36) ;  /* 0xfffffffc00f09947 */ /* 0x004fea000383ffff */
[----:B------:R-:W-:Y:S05]  /*81a0*/  BRA `(.L_x_35) ;  /* 0xffffffa800b87947 */ /* 0x000fea000383ffff */
.L_x_41:
[----:B-1----:R-:W-:-:S04]  /*81b0*/  IMAD.U32 R3, RZ, RZ, UR47 ;  /* 0x0000002fff037e24 */ /* 0x002fc8000f8e00ff */
[----:B------:R1:W2:Y:S03]  /*81c0*/  SYNCS.PHASECHK.TRANS64.TRYWAIT P0, [R3+URZ+0x8], R0 ;  /* 0x00000800030075a7 */ /* 0x0002a6000800017f */
[----:B--2---:R-:W-:Y:S05]  /*81d0*/  @!P0 NANOSLEEP.SYNCS 0x989680 ;  /* 0x009896800000895d */ /* 0x004fea0003900000 */
[----:B------:R-:W2:Y:S02]  /*81e0*/  @!P0 SYNCS.PHASECHK.TRANS64 P0, [R3+URZ+0x8], R0 ;  /* 0x00000800030085a7 */ /* 0x000ea4000800007f */
[----:B--2---:R-:W-:Y:S05]  /*81f0*/  @!P0 BRA `(.L_x_41) ;  /* 0xfffffffc00ec8947 */ /* 0x004fea000383ffff */
[----:B------:R-:W-:Y:S05]  /*8200*/  BRA `(.L_x_156) ;  /* 0xffffffb400487947 */ /* 0x000fea000383ffff */
.L_x_118:
[----:B0-----:R0:W2:Y:S02]  /*8210*/  SYNCS.PHASECHK.TRANS64.TRYWAIT P0, [R6+URZ+0x90], R3 ;  /* 0x00009003060075a7 */ /* 0x0010a4000800017f */
[----:B--2---:R-:W-:Y:S05]  /*8220*/  @!P0 NANOSLEEP.SYNCS 0x989680 ;  /* 0x009896800000895d */ /* 0x004fea0003900000 */
[----:B------:R-:W2:Y:S02]  /*8230*/  @!P0 SYNCS.PHASECHK.TRANS64 P0, [R6+URZ+0x90], R3 ;  /* 0x00009003060085a7 */ /* 0x000ea4000800007f */
[----:B--2---:R-:W-:Y:S05]  /*8240*/  @!P0 BRA `(.L_x_118) ;  /* 0xfffffffc00f08947 */ /* 0x004fea000383ffff */
[----:B------:R-:W-:Y:S05]  /*8250*/  BRA `(.L_x_157) ;  /* 0xffffffe800187947 */ /* 0x000fea000383ffff */
.L_x_122:
[----:B------:R-:W-:Y:S01]  /*8260*/  BSSY B1, `(.L_x_158) ;  /* 0x0000006000017945 */ /* 0x000fe20003800000 */
[----:B------:R-:W-:-:S07]  /*8270*/  IMAD.MOV.U32 R15, RZ, RZ, -0x1 ;  /* 0xffffffffff0f7424 */ /* 0x000fce00078e00ff */
[----:B0----5:R-:W-:Y:S05]  /*8280*/  WARPSYNC.COLLECTIVE R15, `(.L_x_159) ;  /* 0x000000000f0c7348 */ /* 0x021fea0003c00000 */
[----:B------:R-:W-:Y:S02]  /*8290*/  ELECT P6, UR62, PT ;  /* 0x00000000003e782f */ /* 0x000fe400038c0000 */
[----:B------:R-:W-:Y:S01]  /*82a0*/  MOV R14, UR62 ;  /* 0x0000003e000e7c02 */ /* 0x000fe20008000f00 */
[----:B0----5:R-:W-:Y:S10]  /*82b0*/  ENDCOLLECTIVE ;  /* 0x000000000000791b */ /* 0x021ff40003800000 */
.L_x_159:
[----:B------:R-:W-:Y:S05]  /*82c0*/  BSYNC B1 ;  /* 0x0000000000017941 */ /* 0x000fea0003800000 */
.L_x_158:
[----:B------:R-:W-:Y:S05]  /*82d0*/  BRA `(.L_x_160) ;  /* 0xffffffe800387947 */ /* 0x000fea000383ffff */
.L_x_131:
[----:B------:R-:W-:Y:S01]  /*82e0*/  BSSY B0, `(.L_x_161) ;  /* 0x0000006000007945 */ /* 0x000fe20003800000 */
[----:B------:R-:W-:-:S07]  /*82f0*/  IMAD.MOV.U32 R15, RZ, RZ, -0x1 ;  /* 0xffffffffff0f7424 */ /* 0x000fce00078e00ff */
[----:B-----5:R-:W-:Y:S05]  /*8300*/  WARPSYNC.COLLECTIVE R15, `(.L_x_162) ;  /* 0x000000000f0c7348 */ /* 0x020fea0003c00000 */
[----:B------:R-:W-:Y:S02]  /*8310*/  ELECT P6, UR62, PT ;  /* 0x00000000003e782f */ /* 0x000fe400038c0000 */
[----:B------:R-:W-:Y:S01]  /*8320*/  MOV R14, UR62 ;  /* 0x0000003e000e7c02 */ /* 0x000fe20008000f00 */
[----:B-----5:R-:W-:Y:S10]  /*8330*/  ENDCOLLECTIVE ;  /* 0x000000000000791b */ /* 0x020ff40003800000 */
.L_x_162:
[----:B------:R-:W-:Y:S05]  /*8340*/  BSYNC B0 ;  /* 0x0000000000007941 */ /* 0x000fea0003800000 */
.L_x_161:
[----:B------:R-:W-:Y:S05]  /*8350*/  BRA `(.L_x_163) ;  /* 0xfffffff000747947 */ /* 0x000fea000383ffff */
.L_x_135:
[----:B0-----:R0:W1:Y:S02]  /*8360*/  SYNCS.PHASECHK.TRANS64.TRYWAIT P0, [R5+URZ], R2 ;  /* 0x00000002050075a7 */ /* 0x001064000800017f */
[----:B-1----:R-:W-:Y:S05]  /*8370*/  @!P0 NANOSLEEP.SYNCS 0x989680 ;  /* 0x009896800000895d */ /* 0x002fea0003900000 */
[----:B------:R-:W1:Y:S02]  /*8380*/  @!P0 SYNCS.PHASECHK.TRANS64 P0, [R5+URZ], R2 ;  /* 0x00000002050085a7 */ /* 0x000e64000800007f */
[----:B-1----:R-:W-:Y:S05]  /*8390*/  @!P0 BRA `(.L_x_135) ;  /* 0xfffffffc00f08947 */ /* 0x002fea000383ffff */
[----:B------:R-:W-:Y:S05]  /*83a0*/  BRA `(.L_x_164) ;  /* 0xfffffff000b87947 */ /* 0x000fea000383ffff */
.L_x_136:
[----:B0-----:R0:W1:Y:S02]  /*83b0*/  SYNCS.PHASECHK.TRANS64.TRYWAIT P0, [R7+URZ], R4 ;  /* 0x00000004070075a7 */ /* 0x001064000800017f */
[----:B-1----:R-:W-:Y:S05]  /*83c0*/  @!P0 NANOSLEEP.SYNCS 0x989680 ;  /* 0x009896800000895d */ /* 0x002fea0003900000 */
[----:B------:R-:W1:Y:S02]  /*83d0*/  @!P0 SYNCS.PHASECHK.TRANS64 P0, [R7+URZ], R4 ;  /* 0x00000004070085a7 */ /* 0x000e64000800007f */
[----:B-1----:R-:W-:Y:S05]  /*83e0*/  @!P0 BRA `(.L_x_136) ;  /* 0xfffffffc00f08947 */ /* 0x002fea000383ffff */
[----:B------:R-:W-:Y:S05]  /*83f0*/  BRA `(.L_x_165) ;  /* 0xfffffff000c87947 */ /* 0x000fea000383ffff */
.L_x_137:
[----:B0-----:R0:W1:Y:S02]  /*8400*/  SYNCS.PHASECHK.TRANS64.TRYWAIT P0, [R6+URZ], R5 ;  /* 0x00000005060075a7 */ /* 0x001064000800017f */
[----:B-1----:R-:W-:Y:S05]  /*8410*/  @!P0 NANOSLEEP.SYNCS 0x989680 ;  /* 0x009896800000895d */ /* 0x002fea0003900000 */
[----:B------:R-:W1:Y:S02]  /*8420*/  @!P0 SYNCS.PHASECHK.TRANS64 P0, [R6+URZ], R5 ;  /* 0x00000005060085a7 */ /* 0x000e64000800007f */
[----:B-1----:R-:W-:Y:S05]  /*8430*/  @!P0 BRA `(.L_x_137) ;  /* 0xfffffffc00f08947 */ /* 0x002fea000383ffff */
[----:B------:R-:W-:Y:S05]  /*8440*/  BRA `(.L_x_166) ;  /* 0xfffffff000d87947 */ /* 0x000fea000383ffff */
.L_x_138:
[----:B0-----:R0:W1:Y:S02]  /*8450*/  SYNCS.PHASECHK.TRANS64.TRYWAIT P0, [R9+URZ], R4 ;  /* 0x00000004090075a7 */ /* 0x001064000800017f */
[----:B-1----:R-:W-:Y:S05]  /*8460*/  @!P0 NANOSLEEP.SYNCS 0x989680 ;  /* 0x009896800000895d */ /* 0x002fea0003900000 */
[----:B------:R-:W1:Y:S02]  /*8470*/  @!P0 SYNCS.PHASECHK.TRANS64 P0, [R9+URZ], R4 ;  /* 0x00000004090085a7 */ /* 0x000e64000800007f */
[----:B-1----:R-:W-:Y:S05]  /*8480*/  @!P0 BRA `(.L_x_138) ;  /* 0xfffffffc00f08947 */ /* 0x002fea000383ffff */
[----:B------:R-:W-:Y:S05]  /*8490*/  BRA `(.L_x_167) ;  /* 0xfffffff000e87947 */ /* 0x000fea000383ffff */
.L_x_139:
[----:B0-----:R0:W1:Y:S02]  /*84a0*/  SYNCS.PHASECHK.TRANS64.TRYWAIT P0, [R6+URZ], R5 ;  /* 0x00000005060075a7 */ /* 0x001064000800017f */
[----:B-1----:R-:W-:Y:S05]  /*84b0*/  @!P0 NANOSLEEP.SYNCS 0x989680 ;  /* 0x009896800000895d */ /* 0x002fea0003900000 */
[----:B------:R-:W1:Y:S02]  /*84c0*/  @!P0 SYNCS.PHASECHK.TRANS64 P0, [R6+URZ], R5 ;  /* 0x00000005060085a7 */ /* 0x000e64000800007f */
[----:B-1----:R-:W-:Y:S05]  /*84d0*/  @!P0 BRA `(.L_x_139) ;  /* 0xfffffffc00f08947 */ /* 0x002fea000383ffff */
[----:B------:R-:W-:Y:S05]  /*84e0*/  BRA `(.L_x_168) ;  /* 0xfffffff000f87947 */ /* 0x000fea000383ffff */
.L_x_140:
[----:B0-----:R0:W1:Y:S02]  /*84f0*/  SYNCS.PHASECHK.TRANS64.TRYWAIT P0, [R9+URZ], R4 ;  /* 0x00000004090075a7 */ /* 0x001064000800017f */
[----:B-1----:R-:W-:Y:S05]  /*8500*/  @!P0 NANOSLEEP.SYNCS 0x989680 ;  /* 0x009896800000895d */ /* 0x002fea0003900000 */
[----:B------:R-:W1:Y:S02]  /*8510*/  @!P0 SYNCS.PHASECHK.TRANS64 P0, [R9+URZ], R4 ;  /* 0x00000004090085a7 */ /* 0x000e64000800007f */
[----:B-1----:R-:W-:Y:S05]  /*8520*/  @!P0 BRA `(.L_x_140) ;  /* 0xfffffffc00f08947 */ /* 0x002fea000383ffff */
[----:B------:R-:W-:Y:S05]  /*8530*/  BRA `(.L_x_169) ;  /* 0xfffffff400087947 */ /* 0x000fea000383ffff */
.L_x_141:
[----:B0-----:R0:W1:Y:S02]  /*8540*/  SYNCS.PHASECHK.TRANS64.TRYWAIT P0, [R6+URZ], R5 ;  /* 0x00000005060075a7 */ /* 0x001064000800017f */
[----:B-1----:R-:W-:Y:S05]  /*8550*/  @!P0 NANOSLEEP.SYNCS 0x989680 ;  /* 0x009896800000895d */ /* 0x002fea0003900000 */
[----:B------:R-:W1:Y:S02]  /*8560*/  @!P0 SYNCS.PHASECHK.TRANS64 P0, [R6+URZ], R5 ;  /* 0x00000005060085a7 */ /* 0x000e64000800007f */
[----:B-1----:R-:W-:Y:S05]  /*8570*/  @!P0 BRA `(.L_x_141) ;  /* 0xfffffffc00f08947 */ /* 0x002fea000383ffff */
[----:B------:R-:W-:Y:S05]  /*8580*/  BRA `(.L_x_170) ;  /* 0xfffffff400187947 */ /* 0x000fea000383ffff */
.L_x_142:
[----:B0-----:R0:W1:Y:S02]  /*8590*/  SYNCS.PHASECHK.TRANS64.TRYWAIT P0, [R9+URZ], R4 ;  /* 0x00000004090075a7 */ /* 0x001064000800017f */
[----:B-1----:R-:W-:Y:S05]  /*85a0*/  @!P0 NANOSLEEP.SYNCS 0x989680 ;  /* 0x009896800000895d */ /* 0x002fea0003900000 */
[----:B------:R-:W1:Y:S02]  /*85b0*/  @!P0 SYNCS.PHASECHK.TRANS64 P0, [R9+URZ], R4 ;  /* 0x00000004090085a7 */ /* 0x000e64000800007f */
[----:B-1----:R-:W-:Y:S05]  /*85c0*/  @!P0 BRA `(.L_x_142) ;  /* 0xfffffffc00f08947 */ /* 0x002fea000383ffff */
[----:B------:R-:W-:Y:S05]  /*85d0*/  BRA `(.L_x_171) ;  /* 0xfffffff400287947 */ /* 0x000fea000383ffff */
.L_x_143:
[----:B0-----:R0:W1:Y:S02]  /*85e0*/  SYNCS.PHASECHK.TRANS64.TRYWAIT P0, [R6+URZ], R5 ;  /* 0x00000005060075a7 */ /* 0x001064000800017f */
[----:B-1----:R-:W-:Y:S05]  /*85f0*/  @!P0 NANOSLEEP.SYNCS 0x989680 ;  /* 0x009896800000895d */ /* 0x002fea0003900000 */
[----:B------:R-:W1:Y:S02]  /*8600*/  @!P0 SYNCS.PHASECHK.TRANS64 P0, [R6+URZ], R5 ;  /* 0x00000005060085a7 */ /* 0x000e64000800007f */
[----:B-1----:R-:W-:Y:S05]  /*8610*/  @!P0 BRA `(.L_x_143) ;  /* 0xfffffffc00f08947 */ /* 0x002fea000383ffff */
[----:B------:R-:W-:Y:S05]  /*8620*/  BRA `(.L_x_172) ;  /* 0xfffffff400387947 */ /* 0x000fea000383ffff */
.L_x_144:
[----:B0-----:R0:W1:Y:S02]  /*8630*/  SYNCS.PHASECHK.TRANS64.TRYWAIT P0, [R9+URZ], R4 ;  /* 0x00000004090075a7 */ /* 0x001064000800017f */
[----:B-1----:R-:W-:Y:S05]  /*8640*/  @!P0 NANOSLEEP.SYNCS 0x989680 ;  /* 0x009896800000895d */ /* 0x002fea0003900000 */
[----:B------:R-:W1:Y:S02]  /*8650*/  @!P0 SYNCS.PHASECHK.TRANS64 P0, [R9+URZ], R4 ;  /* 0x00000004090085a7 */ /* 0x000e64000800007f */
[----:B-1----:R-:W-:Y:S05]  /*8660*/  @!P0 BRA `(.L_x_144) ;  /* 0xfffffffc00f08947 */ /* 0x002fea000383ffff */
[----:B------:R-:W-:Y:S05]  /*8670*/  BRA `(.L_x_173) ;  /* 0xfffffff400487947 */ /* 0x000fea000383ffff */
.L_x_145:
[----:B0-----:R0:W1:Y:S02]  /*8680*/  SYNCS.PHASECHK.TRANS64.TRYWAIT P0, [R6+URZ], R5 ;  /* 0x00000005060075a7 */ /* 0x001064000800017f */
[----:B-1----:R-:W-:Y:S05]  /*8690*/  @!P0 NANOSLEEP.SYNCS 0x989680 ;  /* 0x009896800000895d */ /* 0x002fea0003900000 */
[----:B------:R-:W1:Y:S02]  /*86a0*/  @!P0 SYNCS.PHASECHK.TRANS64 P0, [R6+URZ], R5 ;  /* 0x00000005060085a7 */ /* 0x000e64000800007f */
[----:B-1----:R-:W-:Y:S05]  /*86b0*/  @!P0 BRA `(.L_x_145) ;  /* 0xfffffffc00f08947 */ /* 0x002fea000383ffff */
[----:B------:R-:W-:Y:S05]  /*86c0*/  BRA `(.L_x_174) ;  /* 0xfffffff400587947 */ /* 0x000fea000383ffff */
.L_x_146:
[----:B0-----:R0:W1:Y:S02]  /*86d0*/  SYNCS.PHASECHK.TRANS64.TRYWAIT P0, [R9+URZ], R4 ;  /* 0x00000004090075a7 */ /* 0x001064000800017f */
[----:B-1----:R-:W-:Y:S05]  /*86e0*/  @!P0 NANOSLEEP.SYNCS 0x989680 ;  /* 0x009896800000895d */ /* 0x002fea0003900000 */
[----:B------:R-:W1:Y:S02]  /*86f0*/  @!P0 SYNCS.PHASECHK.TRANS64 P0, [R9+URZ], R4 ;  /* 0x00000004090085a7 */ /* 0x000e64000800007f */
[----:B-1----:R-:W-:Y:S05]  /*8700*/  @!P0 BRA `(.L_x_146) ;  /* 0xfffffffc00f08947 */ /* 0x002fea000383ffff */
[----:B------:R-:W-:Y:S05]  /*8710*/  BRA `(.L_x_175) ;  /* 0xfffffff400687947 */ /* 0x000fea000383ffff */
.L_x_147:
[----:B0-----:R0:W1:Y:S02]  /*8720*/  SYNCS.PHASECHK.TRANS64.TRYWAIT P0, [R6+URZ], R5 ;  /* 0x00000005060075a7 */ /* 0x001064000800017f */
[----:B-1----:R-:W-:Y:S05]  /*8730*/  @!P0 NANOSLEEP.SYNCS 0x989680 ;  /* 0x009896800000895d */ /* 0x002fea0003900000 */
[----:B------:R-:W1:Y:S02]  /*8740*/  @!P0 SYNCS.PHASECHK.TRANS64 P0, [R6+URZ], R5 ;  /* 0x00000005060085a7 */ /* 0x000e64000800007f */
[----:B-1----:R-:W-:Y:S05]  /*8750*/  @!P0 BRA `(.L_x_147) ;  /* 0xfffffffc00f08947 */ /* 0x002fea000383ffff */
[----:B------:R-:W-:Y:S05]  /*8760*/  BRA `(.L_x_176) ;  /* 0xfffffff400787947 */ /* 0x000fea000383ffff */
.L_x_148:
[----:B0-----:R0:W1:Y:S02]  /*8770*/  SYNCS.PHASECHK.TRANS64.TRYWAIT P0, [R9+URZ], R4 ;  /* 0x00000004090075a7 */ /* 0x001064000800017f */
[----:B-1----:R-:W-:Y:S05]  /*8780*/  @!P0 NANOSLEEP.SYNCS 0x989680 ;  /* 0x009896800000895d */ /* 0x002fea0003900000 */
[----:B------:R-:W1:Y:S02]  /*8790*/  @!P0 SYNCS.PHASECHK.TRANS64 P0, [R9+URZ], R4 ;  /* 0x00000004090085a7 */ /* 0x000e64000800007f */
[----:B-1----:R-:W-:Y:S05]  /*87a0*/  @!P0 BRA `(.L_x_148) ;  /* 0xfffffffc00f08947 */ /* 0x002fea000383ffff */
[----:B------:R-:W-:Y:S05]  /*87b0*/  BRA `(.L_x_177) ;  /* 0xfffffff400887947 */ /* 0x000fea000383ffff */
.L_x_149:
[----:B0-----:R0:W1:Y:S02]  /*87c0*/  SYNCS.PHASECHK.TRANS64.TRYWAIT P0, [R6+URZ], R5 ;  /* 0x00000005060075a7 */ /* 0x001064000800017f */
[----:B-1----:R-:W-:Y:S05]  /*87d0*/  @!P0 NANOSLEEP.SYNCS 0x989680 ;  /* 0x009896800000895d */ /* 0x002fea0003900000 */
[----:B------:R-:W1:Y:S02]  /*87e0*/  @!P0 SYNCS.PHASECHK.TRANS64 P0, [R6+URZ], R5 ;  /* 0x00000005060085a7 */ /* 0x000e64000800007f */
[----:B-1----:R-:W-:Y:S05]  /*87f0*/  @!P0 BRA `(.L_x_149) ;  /* 0xfffffffc00f08947 */ /* 0x002fea000383ffff */
[----:B------:R-:W-:Y:S05]  /*8800*/  BRA `(.L_x_178) ;  /* 0xfffffff400987947 */ /* 0x000fea000383ffff */
.L_x_150:
[----:B0-----:R0:W1:Y:S02]  /*8810*/  SYNCS.PHASECHK.TRANS64.TRYWAIT P0, [R9+URZ], R4 ;  /* 0x00000004090075a7 */ /* 0x001064000800017f */
[----:B-1----:R-:W-:Y:S05]  /*8820*/  @!P0 NANOSLEEP.SYNCS 0x989680 ;  /* 0x009896800000895d */ /* 0x002fea0003900000 */
[----:B------:R-:W1:Y:S02]  /*8830*/  @!P0 SYNCS.PHASECHK.TRANS64 P0, [R9+URZ], R4 ;  /* 0x00000004090085a7 */ /* 0x000e64000800007f */
[----:B-1----:R-:W-:Y:S05]  /*8840*/  @!P0 BRA `(.L_x_150) ;  /* 0xfffffffc00f08947 */ /* 0x002fea000383ffff */
[----:B------:R-:W-:Y:S05]  /*8850*/  BRA `(.L_x_179) ;  /* 0xfffffff400a87947 */ /* 0x000fea000383ffff */
.L_x_151:
[----:B0-----:R0:W1:Y:S02]  /*8860*/  SYNCS.PHASECHK.TRANS64.TRYWAIT P0, [R6+URZ], R5 ;  /* 0x00000005060075a7 */ /* 0x001064000800017f */
[----:B-1----:R-:W-:Y:S05]  /*8870*/  @!P0 NANOSLEEP.SYNCS 0x989680 ;  /* 0x009896800000895d */ /* 0x002fea0003900000 */
[----:B------:R-:W1:Y:S02]  /*8880*/  @!P0 SYNCS.PHASECHK.TRANS64 P0, [R6+URZ], R5 ;  /* 0x00000005060085a7 */ /* 0x000e64000800007f */
[----:B-1----:R-:W-:Y:S05]  /*8890*/  @!P0 BRA `(.L_x_151) ;  /* 0xfffffffc00f08947 */ /* 0x002fea000383ffff */
[----:B------:R-:W-:Y:S05]  /*88a0*/  BRA `(.L_x_180) ;  /* 0xfffffff400b07947 */ /* 0x000fea000383ffff */
.L_x_181:
[----:B------:R-:W-:-:S00]  /*88b0*/  BRA `(.L_x_181) ;  /* 0xfffffffc00fc7947 */ /* 0x000fc0000383ffff */
[----:B------:R-:W-:-:S00]  /*88c0*/  NOP ;  /* 0x0000000000007918 */ /* 0x000fc00000000000 */
        /* <DEDUP_REMOVED lines=11> */
.L_x_182:


//--------------------- .nv.global.init           --------------------------
	.section	.nv.global.init,"aw",@progbits
.nv.global.init:
	.type		$str$24,@object
	.size		$str$24,($str$25 - $str$24)
$str$24:
        /*0000*/ 	.byte	0x28, 0x61, 0x64, 0x64, 0x72, 0x65, 0x73, 0x73, 0x20, 0x26, 0x20, 0x6d, 0x61, 0x73, 0x6b, 0x29
        /*0010*/ 	.byte	0x20, 0x3d, 0x3d, 0x20, 0x30, 0x00
	.type		$str$25,@object
	.size		$str$25,(__unnamed_2 - $str$25)
$str$25:
        /*0016*/ 	.byte	0x2f, 0x74, 0x6d, 0x70, 0x2f, 0x63, 0x75, 0x74, 0x6c, 0x61, 0x73, 0x73, 0x5f, 0x73, 0x77, 0x65
        /*0026*/ 	.byte	0x65, 0x70, 0x5f, 0x73, 0x72, 0x63, 0x2f, 0x69, 0x6e, 0x63, 0x6c, 0x75, 0x64, 0x65, 0x2f, 0x63
        /*0036*/ 	.byte	0x75, 0x74, 0x65, 0x2f, 0x70, 0x6f, 0x69, 0x6e, 0x74, 0x65, 0x72, 0x5f, 0x66, 0x6c, 0x61, 0x67
        /*0046*/ 	.byte	0x67, 0x65, 0x64, 0x2e, 0x68, 0x70, 0x70, 0x00
	.type		__unnamed_2,@object
	.size		__unnamed_2,(__unnamed_1 - __unnamed_2)
__unnamed_2:
        /*004e*/ 	.byte	0x61, 0x75, 0x74, 0x6f, 0x20, 0x63, 0x75, 0x74, 0x65, 0x3a, 0x3a, 0x61, 0x73, 0x5f, 0x70, 0x6f
        /* <DEDUP_REMOVED lines=27> */
        /*020e*/ 	.byte	0x3c, 0x34, 0x30, 0x39, 0x36, 0x3e, 0x3e, 0x3e, 0x3e, 0x3e, 0x20, 0x26, 0x5d, 0x00
	.type		__unnamed_1,@object
	.size		__unnamed_1,(.L_0 - __unnamed_1)
__unnamed_1:
        /* <DEDUP_REMOVED lines=29> */
.L_0:


//--------------------- .nv.shared._ZN7cutlass13device_kernelINS_4gemm6kernel13GemmUniversalIN4cute5tupleIJiiiiEEENS1_10collective13CollectiveMmaINS1_49MainloopSm90TmaGmmaRmemAWarpSpecializedMixedInputILi18ENS5_IJNS4_1CILi1EEESB_SB_EEENS1_32KernelTmaWarpSpecializedPingpongEEENS5_IJNSA_ILi64EEESF_SF_EEENS5_IJNS_12float_e4m3_tEEEENS5_IJlSB_lEEENS_10bfloat16_tESJ_NS4_8TiledMMAINS4_8MMA_AtomIJNS4_4SM904GMMA27MMA_64x64x16_F32BF16BF16_RSILNSO_5MajorE0ELSQ_0ELNSO_7ScaleInE1ELSR_1EEEEEENS4_6LayoutISC_NS5_IJNSA_ILi0EEESV_SV_EEEEENS5_IJNS4_10UnderscoreESY_SY_EEEEENS4_13SM90_TMA_LOADENS4_14ComposedLayoutINS4_7SwizzleILi2ELi4ELi3EEENS4_18smem_ptr_flag_bitsILi8EEENSU_INS5_IJNSA_ILi8EEESF_EEENS5_IJSF_SB_EEEEEEENS4_9Copy_AtomIJNS4_39AutoVectorizingCopyWithAssumedAlignmentILi128EEESH_EEENS4_8identityES11_NS12_INS13_ILi3ELi4ELi3EEENS15_ILi16EEES1A_EEvS1G_EENS_8epilogue10collective6detail29Sm90TmaWarpSpecializedAdapterINS1M_15DefaultEpilogueISH_SJ_SJ_NS1L_6thread17LinearCombinationISH_Li1EffLNS1Q_9ScaleType4KindE0ELNS_15FloatRoundStyleE2ESH_EENS1_15EpilogueDefaultEEEEEvvEEEEvNT_6ParamsE --------------------------
	.section	.nv.shared._ZN7cutlass13device_kernelINS_4gemm6kernel13GemmUniversalIN4cute5tupleIJiiiiEEENS1_10collective13CollectiveMmaINS1_49MainloopSm90TmaGmmaRmemAWarpSpecializedMixedInputILi18ENS5_IJNS4_1CILi1EEESB_SB_EEENS1_32KernelTmaWarpSpecializedPingpongEEENS5_IJNSA_ILi64EEESF_SF_EEENS5_IJNS_12float_e4m3_tEEEENS5_IJlSB_lEEENS_10bfloat16_tESJ_NS4_8TiledMMAINS4_8MMA_AtomIJNS4_4SM904GMMA27MMA_64x64x16_F32BF16BF16_RSILNSO_5MajorE0ELSQ_0ELNSO_7ScaleInE1ELSR_1EEEEEENS4_6LayoutISC_NS5_IJNSA_ILi0EEESV_SV_EEEEENS5_IJNS4_10UnderscoreESY_SY_EEEEENS4_13SM90_TMA_LOADENS4_14ComposedLayoutINS4_7SwizzleILi2ELi4ELi3EEENS4_18smem_ptr_flag_bitsILi8EEENSU_INS5_IJNSA_ILi8EEESF_EEENS5_IJSF_SB_EEEEEEENS4_9Copy_AtomIJNS4_39AutoVectorizingCopyWithAssumedAlignmentILi128EEESH_EEENS4_8identityES11_NS12_INS13_ILi3ELi4ELi3EEENS15_ILi16EEES1A_EEvS1G_EENS_8epilogue10collective6detail29Sm90TmaWarpSpecializedAdapterINS1M_15DefaultEpilogueISH_SJ_SJ_NS1L_6thread17LinearCombinationISH_Li1EffLNS1Q_9ScaleType4KindE0ELNS_15FloatRoundStyleE2ESH_EENS1_15EpilogueDefaultEEEEEvvEEEEvNT_6ParamsE,"aw",@nobits
	.sectionflags	@""
	.align	16
	.zero		1024


//--------------------- .nv.shared.reserved.0     --------------------------
	.section	.nv.shared.reserved.0,"aw",@nobits
	.weak		__nv_reservedSMEM_offset_0_alias
	.size		__nv_reservedSMEM_offset_0_alias, 0, 0
	.other		__nv_reservedSMEM_offset_0_alias,@"STO_CUDA_RESERVED_SHARED STV_DEFAULT"
__nv_reservedSMEM_offset_0_alias:
	.zero		0


//--------------------- .nv.global                --------------------------
	.section	.nv.global,"aw",@nobits
.nv.global:
	.type		_ZN40_INTERNAL_29d255f1_4_k_cu_f4972bcc_348774cute1_E,@object
	.size		_ZN40_INTERNAL_29d255f1_4_k_cu_f4972bcc_348774cute1_E,(_ZN40_INTERNAL_29d255f1_4_k_cu_f4972bcc_348774cuda3std3__45__cpo6cbeginE - _ZN40_INTERNAL_29d255f1_4_k_cu_f4972bcc_348774cute1_E)
_ZN40_INTERNAL_29d255f1_4_k_cu_f4972bcc_348774cute1_E:
	.zero		1
	.type		_ZN40_INTERNAL_29d255f1_4_k_cu_f4972bcc_348774cuda3std3__45__cpo6cbeginE,@object
	.size		_ZN40_INTERNAL_29d255f1_4_k_cu_f4972bcc_348774cuda3std3__45__cpo6cbeginE,(_ZN40_INTERNAL_29d255f1_4_k_cu_f4972bcc_348774cuda3std3__48in_placeE - _ZN40_INTERNAL_29d255f1_4_k_cu_f4972bcc_348774cuda3std3__45__cpo6cbeginE)
_ZN40_INTERNAL_29d255f1_4_k_cu_f4972bcc_348774cuda3std3__45__cpo6cbeginE:
	.zero		1
	.type		_ZN40_INTERNAL_29d255f1_4_k_cu_f4972bcc_348774cuda3std3__48in_placeE,@object
	.size		_ZN40_INTERNAL_29d255f1_4_k_cu_f4972bcc_348774cuda3std3__48in_placeE,(_ZN40_INTERNAL_29d255f1_4_k_cu_f4972bcc_348774cuda3std6ranges3__45__cpo9iter_moveE - _ZN40_INTERNAL_29d255f1_4_k_cu_f4972bcc_348774cuda3std3__48in_placeE)
_ZN40_INTERNAL_29d255f1_4_k_cu_f4972bcc_348774cuda3std3__48in_placeE:
	.zero		1
	.type		_ZN40_INTERNAL_29d255f1_4_k_cu_f4972bcc_348774cuda3std6ranges3__45__cpo9iter_moveE,@object
	.size		_ZN40_INTERNAL_29d255f1_4_k_cu_f4972bcc_348774cuda3std6ranges3__45__cpo9iter_moveE,(_ZN40_INTERNAL_29d255f1_4_k_cu_f4972bcc_348774cuda3std3__45__cpo5beginE - _ZN40_INTERNAL_29d255f1_4_k_cu_f4972bcc_348774cuda3std6ranges3__45__cpo9iter_moveE)
_ZN40_INTERNAL_29d255f1_4_k_cu_f4972bcc_348774cuda3std6ranges3__45__cpo9iter_moveE:
	.zero		1
	.type		_ZN40_INTERNAL_29d255f1_4_k_cu_f4972bcc_348774cuda3std3__45__cpo5beginE,@object
	.size		_ZN40_INTERNAL_29d255f1_4_k_cu_f4972bcc_348774cuda3std3__45__cpo5beginE,(_ZN40_INTERNAL_29d255f1_4_k_cu_f4972bcc_348774cuda3std3__442_GLOBAL__N__29d255f1_4_k_cu_f4972bcc_348776ignoreE - _ZN40_INTERNAL_29d255f1_4_k_cu_f4972bcc_348774cuda3std3__45__cpo5beginE)
_ZN40_INTERNAL_29d255f1_4_k_cu_f4972bcc_348774cuda3std3__45__cpo5beginE:
	.zero		1
	.type		_ZN40_INTERNAL_29d255f1_4_k_cu_f4972bcc_348774cuda3std3__442_GLOBAL__N__29d255f1_4_k_cu_f4972bcc_348776ignoreE,@object
	.size		_ZN40_INTERNAL_29d255f1_4_k_cu_f4972bcc_348774cuda3std3__442_GLOBAL__N__29d255f1_4_k_cu_f4972bcc_348776ignoreE,(_ZN40_INTERNAL_29d255f1_4_k_cu_f4972bcc_348774cute7productE - _ZN40_INTERNAL_29d255f1_4_k_cu_f4972bcc_348774cuda3std3__442_GLOBAL__N__29d255f1_4_k_cu_f4972bcc_348776ignoreE)
_ZN40_INTERNAL_29d255f1_4_k_cu_f4972bcc_348774cuda3std3__442_GLOBAL__N__29d255f1_4_k_cu_f4972bcc_348776ignoreE:
	.zero		1
	.type		_ZN40_INTERNAL_29d255f1_4_k_cu_f4972bcc_348774cute7productE,@object
	.size		_ZN40_INTERNAL_29d255f1_4_k_cu_f4972bcc_348774cute7productE,(_ZN40_INTERNAL_29d255f1_4_k_cu_f4972bcc_348774cuda3std3__45__cpo3endE - _ZN40_INTERNAL_29d255f1_4_k_cu_f4972bcc_348774cute7productE)
_ZN40_INTERNAL_29d255f1_4_k_cu_f4972bcc_348774cute7productE:
	.zero		1
	.type		_ZN40_INTERNAL_29d255f1_4_k_cu_f4972bcc_348774cuda3std3__45__cpo3endE,@object
	.size		_ZN40_INTERNAL_29d255f1_4_k_cu_f4972bcc_348774cuda3std3__45__cpo3endE,(_ZN40_INTERNAL_29d255f1_4_k_cu_f4972bcc_348774cuda3std3__419piecewise_constructE - _ZN40_INTERNAL_29d255f1_4_k_cu_f4972bcc_348774cuda3std3__45__cpo3endE)
_ZN40_INTERNAL_29d255f1_4_k_cu_f4972bcc_348774cuda3std3__45__cpo3endE:
	.zero		1
	.type		_ZN40_INTERNAL_29d255f1_4_k_cu_f4972bcc_348774cuda3std3__419piecewise_constructE,@object
	.size		_ZN40_INTERNAL_29d255f1_4_k_cu_f4972bcc_348774cuda3std3__419piecewise_constructE,(_ZN40_INTERNAL_29d255f1_4_k_cu_f4972bcc_348774cuda3std3__45__cpo4cendE - _ZN40_INTERNAL_29d255f1_4_k_cu_f4972bcc_348774cuda3std3__419piecewise_constructE)
_ZN40_INTERNAL_29d255f1_4_k_cu_f4972bcc_348774cuda3std3__419piecewise_constructE:
	.zero		1
	.type		_ZN40_INTERNAL_29d255f1_4_k_cu_f4972bcc_348774cuda3std3__45__cpo4cendE,@object
	.size		_ZN40_INTERNAL_29d255f1_4_k_cu_f4972bcc_348774cuda3std3__45__cpo4cendE,(_ZN40_INTERNAL_29d255f1_4_k_cu_f4972bcc_348774cuda3std6ranges3__45__cpo4swapE - _ZN40_INTERNAL_29d255f1_4_k_cu_f4972bcc_348774cuda3std3__45__cpo4cendE)
_ZN40_INTERNAL_29d255f1_4_k_cu_f4972bcc_348774cuda3std3__45__cpo4cendE:
	.zero		1
	.type		_ZN40_INTERNAL_29d255f1_4_k_cu_f4972bcc_348774cuda3std6ranges3__45__cpo4swapE,@object
	.size		_ZN40_INTERNAL_29d255f1_4_k_cu_f4972bcc_348774cuda3std6ranges3__45__cpo4swapE,(.L_9 - _ZN40_INTERNAL_29d255f1_4_k_cu_f4972bcc_348774cuda3std6ranges3__45__cpo4swapE)
_ZN40_INTERNAL_29d255f1_4_k_cu_f4972bcc_348774cuda3std6ranges3__45__cpo4swapE:
	.zero		1
.L_9:


//--------------------- .nv.constant0._ZN7cutlass13device_kernelINS_4gemm6kernel13GemmUniversalIN4cute5tupleIJiiiiEEENS1_10collective13CollectiveMmaINS1_49MainloopSm90TmaGmmaRmemAWarpSpecializedMixedInputILi18ENS5_IJNS4_1CILi1EEESB_SB_EEENS1_32KernelTmaWarpSpecializedPingpongEEENS5_IJNSA_ILi64EEESF_SF_EEENS5_IJNS_12float_e4m3_tEEEENS5_IJlSB_lEEENS_10bfloat16_tESJ_NS4_8TiledMMAINS4_8MMA_AtomIJNS4_4SM904GMMA27MMA_64x64x16_F32BF16BF16_RSILNSO_5MajorE0ELSQ_0ELNSO_7ScaleInE1ELSR_1EEEEEENS4_6LayoutISC_NS5_IJNSA_ILi0EEESV_SV_EEEEENS5_IJNS4_10UnderscoreESY_SY_EEEEENS4_13SM90_TMA_LOADENS4_14ComposedLayoutINS4_7SwizzleILi2ELi4ELi3EEENS4_18smem_ptr_flag_bitsILi8EEENSU_INS5_IJNSA_ILi8EEESF_EEENS5_IJSF_SB_EEEEEEENS4_9Copy_AtomIJNS4_39AutoVectorizingCopyWithAssumedAlignmentILi128EEESH_EEENS4_8identityES11_NS12_INS13_ILi3ELi4ELi3EEENS15_ILi16EEES1A_EEvS1G_EENS_8epilogue10collective6detail29Sm90TmaWarpSpecializedAdapterINS1M_15DefaultEpilogueISH_SJ_SJ_NS1L_6thread17LinearCombinationISH_Li1EffLNS1Q_9ScaleType4KindE0ELNS_15FloatRoundStyleE2ESH_EENS1_15EpilogueDefaultEEEEEvvEEEEvNT_6ParamsE --------------------------
	.section	.nv.constant0._ZN7cutlass13device_kernelINS_4gemm6kernel13GemmUniversalIN4cute5tupleIJiiiiEEENS1_10collective13CollectiveMmaINS1_49MainloopSm90TmaGmmaRmemAWarpSpecializedMixedInputILi18ENS5_IJNS4_1CILi1EEESB_SB_EEENS1_32KernelTmaWarpSpecializedPingpongEEENS5_IJNSA_ILi64EEESF_SF_EEENS5_IJNS_12float_e4m3_tEEEENS5_IJlSB_lEEENS_10bfloat16_tESJ_NS4_8TiledMMAINS4_8MMA_AtomIJNS4_4SM904GMMA27MMA_64x64x16_F32BF16BF16_RSILNSO_5MajorE0ELSQ_0ELNSO_7ScaleInE1ELSR_1EEEEEENS4_6LayoutISC_NS5_IJNSA_ILi0EEESV_SV_EEEEENS5_IJNS4_10UnderscoreESY_SY_EEEEENS4_13SM90_TMA_LOADENS4_14ComposedLayoutINS4_7SwizzleILi2ELi4ELi3EEENS4_18smem_ptr_flag_bitsILi8EEENSU_INS5_IJNSA_ILi8EEESF_EEENS5_IJSF_SB_EEEEEEENS4_9Copy_AtomIJNS4_39AutoVectorizingCopyWithAssumedAlignmentILi128EEESH_EEENS4_8identityES11_NS12_INS13_ILi3ELi4ELi3EEENS15_ILi16EEES1A_EEvS1G_EENS_8epilogue10collective6detail29Sm90TmaWarpSpecializedAdapterINS1M_15DefaultEpilogueISH_SJ_SJ_NS1L_6thread17LinearCombinationISH_Li1EffLNS1Q_9ScaleType4KindE0ELNS_15FloatRoundStyleE2ESH_EENS1_15EpilogueDefaultEEEEEvvEEEEvNT_6ParamsE,"a",@progbits
	.sectionflags	@""
	.align	4
.nv.constant0._ZN7cutlass13device_kernelINS_4gemm6kernel13GemmUniversalIN4cute5tupleIJiiiiEEENS1_10collective13CollectiveMmaINS1_49MainloopSm90TmaGmmaRmemAWarpSpecializedMixedInputILi18ENS5_IJNS4_1CILi1EEESB_SB_EEENS1_32KernelTmaWarpSpecializedPingpongEEENS5_IJNSA_ILi64EEESF_SF_EEENS5_IJNS_12float_e4m3_tEEEENS5_IJlSB_lEEENS_10bfloat16_tESJ_NS4_8TiledMMAINS4_8MMA_AtomIJNS4_4SM904GMMA27MMA_64x64x16_F32BF16BF16_RSILNSO_5MajorE0ELSQ_0ELNSO_7ScaleInE1ELSR_1EEEEEENS4_6LayoutISC_NS5_IJNSA_ILi0EEESV_SV_EEEEENS5_IJNS4_10UnderscoreESY_SY_EEEEENS4_13SM90_TMA_LOADENS4_14ComposedLayoutINS4_7SwizzleILi2ELi4ELi3EEENS4_18smem_ptr_flag_bitsILi8EEENSU_INS5_IJNSA_ILi8EEESF_EEENS5_IJSF_SB_EEEEEEENS4_9Copy_AtomIJNS4_39AutoVectorizingCopyWithAssumedAlignmentILi128EEESH_EEENS4_8identityES11_NS12_INS13_ILi3ELi4ELi3EEENS15_ILi16EEES1A_EEvS1G_EENS_8epilogue10collective6detail29Sm90TmaWarpSpecializedAdapterINS1M_15DefaultEpilogueISH_SJ_SJ_NS1L_6thread17LinearCombinationISH_Li1EffLNS1Q_9ScaleType4KindE0ELNS_15FloatRoundStyleE2ESH_EENS1_15EpilogueDefaultEEEEEvvEEEEvNT_6ParamsE:
	.zero		2176


//--------------------- SYMBOLS --------------------------

	.type		.nv.reservedSmem.offset0,@object
	.size		.nv.reservedSmem.offset0,0x4
	.type		__assertfail,@function
